//
// Generated by NVIDIA NVVM Compiler
//
// Compiler Build ID: CL-36424714
// Cuda compilation tools, release 13.0, V13.0.88
// Based on NVVM 20.0.0
//

.version 9.0
.target sm_100
.address_size 64

	// .globl	_Z13modifyWeightsP9GraphEdgePii

.visible .entry _Z13modifyWeightsP9GraphEdgePii(
	.param .u64 .ptr .align 1 _Z13modifyWeightsP9GraphEdgePii_param_0,
	.param .u64 .ptr .align 1 _Z13modifyWeightsP9GraphEdgePii_param_1,
	.param .u32 _Z13modifyWeightsP9GraphEdgePii_param_2
)
{
	.reg .pred 	%p<5>;
	.reg .b32 	%r<13>;
	.reg .b64 	%rd<13>;

	ld.param.u64 	%rd3, [_Z13modifyWeightsP9GraphEdgePii_param_0];
	ld.param.u64 	%rd2, [_Z13modifyWeightsP9GraphEdgePii_param_1];
	ld.param.u32 	%r2, [_Z13modifyWeightsP9GraphEdgePii_param_2];
	cvta.to.global.u64 	%rd1, %rd3;
	mov.u32 	%r3, %ctaid.x;
	mov.u32 	%r4, %ntid.x;
	mov.u32 	%r5, %tid.x;
	mad.lo.s32 	%r1, %r3, %r4, %r5;
	setp.ge.s32 	%p1, %r1, %r2;
	@%p1 bra 	$L__BB0_7;
	cvta.to.global.u64 	%rd4, %rd2;
	mul.wide.s32 	%rd5, %r1, 4;
	add.s64 	%rd6, %rd4, %rd5;
	ld.global.u32 	%r6, [%rd6];
	setp.eq.s32 	%p2, %r6, 3;
	@%p2 bra 	$L__BB0_6;
	setp.eq.s32 	%p3, %r6, 2;
	@%p3 bra 	$L__BB0_5;
	setp.ne.s32 	%p4, %r6, 1;
	@%p4 bra 	$L__BB0_7;
	mul.wide.s32 	%rd11, %r1, 12;
	add.s64 	%rd12, %rd1, %rd11;
	ld.global.u32 	%r11, [%rd12+8];
	shl.b32 	%r12, %r11, 1;
	st.global.u32 	[%rd12+8], %r12;
	bra.uni 	$L__BB0_7;
$L__BB0_5:
	mul.wide.s32 	%rd9, %r1, 12;
	add.s64 	%rd10, %rd1, %rd9;
	ld.global.u32 	%r9, [%rd10+8];
	mul.lo.s32 	%r10, %r9, 5;
	st.global.u32 	[%rd10+8], %r10;
	bra.uni 	$L__BB0_7;
$L__BB0_6:
	mul.wide.s32 	%rd7, %r1, 12;
	add.s64 	%rd8, %rd1, %rd7;
	ld.global.u32 	%r7, [%rd8+8];
	mul.lo.s32 	%r8, %r7, 3;
	st.global.u32 	[%rd8+8], %r8;
$L__BB0_7:
	ret;

}
	// .globl	_Z9resetMinsPyi
.visible .entry _Z9resetMinsPyi(
	.param .u64 .ptr .align 1 _Z9resetMinsPyi_param_0,
	.param .u32 _Z9resetMinsPyi_param_1
)
{
	.reg .pred 	%p<2>;
	.reg .b32 	%r<6>;
	.reg .b64 	%rd<6>;

	ld.param.u64 	%rd1, [_Z9resetMinsPyi_param_0];
	ld.param.u32 	%r2, [_Z9resetMinsPyi_param_1];
	mov.u32 	%r3, %ctaid.x;
	mov.u32 	%r4, %ntid.x;
	mov.u32 	%r5, %tid.x;
	mad.lo.s32 	%r1, %r3, %r4, %r5;
	setp.ge.s32 	%p1, %r1, %r2;
	@%p1 bra 	$L__BB1_2;
	cvta.to.global.u64 	%rd2, %rd1;
	mul.wide.s32 	%rd3, %r1, 8;
	add.s64 	%rd4, %rd2, %rd3;
	mov.b64 	%rd5, -1;
	st.global.u64 	[%rd4], %rd5;
$L__BB1_2:
	ret;

}
	// .globl	_Z8findMinsP9GraphEdgePyPii
.visible .entry _Z8findMinsP9GraphEdgePyPii(
	.param .u64 .ptr .align 1 _Z8findMinsP9GraphEdgePyPii_param_0,
	.param .u64 .ptr .align 1 _Z8findMinsP9GraphEdgePyPii_param_1,
	.param .u64 .ptr .align 1 _Z8findMinsP9GraphEdgePyPii_param_2,
	.param .u32 _Z8findMinsP9GraphEdgePyPii_param_3
)
{
	.reg .pred 	%p<9>;
	.reg .b32 	%r<31>;
	.reg .b64 	%rd<46>;

	ld.param.u64 	%rd16, [_Z8findMinsP9GraphEdgePyPii_param_0];
	ld.param.u64 	%rd17, [_Z8findMinsP9GraphEdgePyPii_param_1];
	ld.param.u64 	%rd18, [_Z8findMinsP9GraphEdgePyPii_param_2];
	ld.param.u32 	%r19, [_Z8findMinsP9GraphEdgePyPii_param_3];
	cvta.to.global.u64 	%rd1, %rd18;
	mov.u32 	%r20, %ctaid.x;
	mov.u32 	%r21, %ntid.x;
	mov.u32 	%r22, %tid.x;
	mad.lo.s32 	%r1, %r20, %r21, %r22;
	setp.ge.s32 	%p1, %r1, %r19;
	@%p1 bra 	$L__BB2_8;
	cvta.to.global.u64 	%rd19, %rd16;
	mul.wide.s32 	%rd20, %r1, 12;
	add.s64 	%rd21, %rd19, %rd20;
	ld.global.u32 	%r25, [%rd21];
	ld.global.u32 	%r30, [%rd21+4];
	cvt.s64.s32 	%rd44, %r30;
	ld.global.u32 	%r4, [%rd21+8];
	cvt.s64.s32 	%rd42, %r25;
	mul.wide.s32 	%rd22, %r25, 4;
	add.s64 	%rd43, %rd1, %rd22;
	ld.global.u32 	%r26, [%rd43];
	setp.eq.s32 	%p2, %r26, %r25;
	@%p2 bra 	$L__BB2_2;
	bra.uni 	$L__BB2_9;
$L__BB2_2:
	shl.b64 	%rd28, %rd44, 2;
	add.s64 	%rd45, %rd1, %rd28;
	ld.global.u32 	%r28, [%rd45];
	setp.eq.s32 	%p5, %r28, %r30;
	@%p5 bra 	$L__BB2_6;
$L__BB2_3:
	shl.b64 	%rd29, %rd44, 2;
	add.s64 	%rd30, %rd1, %rd29;
	mul.wide.s32 	%rd31, %r28, 4;
	add.s64 	%rd32, %rd1, %rd31;
	ld.global.u32 	%r30, [%rd32];
	atom.relaxed.global.cas.b32 	%r24, [%rd30], %r28, %r30;
	setp.eq.s32 	%p6, %r24, %r28;
	@%p6 bra 	$L__BB2_5;
	ld.global.u32 	%r30, [%rd45];
$L__BB2_5:
	membar.cta;
	cvt.s64.s32 	%rd44, %r30;
	mul.wide.s32 	%rd33, %r30, 4;
	add.s64 	%rd45, %rd1, %rd33;
	ld.global.u32 	%r28, [%rd45];
	setp.ne.s32 	%p7, %r28, %r30;
	@%p7 bra 	$L__BB2_3;
$L__BB2_6:
	setp.eq.s32 	%p8, %r25, %r30;
	@%p8 bra 	$L__BB2_8;
	cvta.to.global.u64 	%rd34, %rd17;
	shl.b64 	%rd35, %rd42, 3;
	add.s64 	%rd36, %rd34, %rd35;
	mov.b64 	%rd37, {%r1, %r4};
	atom.global.min.u64 	%rd38, [%rd36], %rd37;
	shl.b64 	%rd39, %rd44, 3;
	add.s64 	%rd40, %rd34, %rd39;
	atom.global.min.u64 	%rd41, [%rd40], %rd37;
$L__BB2_8:
	ret;
$L__BB2_9:
	shl.b64 	%rd23, %rd42, 2;
	add.s64 	%rd24, %rd1, %rd23;
	mul.wide.s32 	%rd25, %r26, 4;
	add.s64 	%rd26, %rd1, %rd25;
	ld.global.u32 	%r25, [%rd26];
	atom.relaxed.global.cas.b32 	%r23, [%rd24], %r26, %r25;
	setp.eq.s32 	%p3, %r23, %r26;
	@%p3 bra 	$L__BB2_11;
	ld.global.u32 	%r25, [%rd43];
$L__BB2_11:
	membar.cta;
	cvt.s64.s32 	%rd42, %r25;
	mul.wide.s32 	%rd27, %r25, 4;
	add.s64 	%rd43, %rd1, %rd27;
	ld.global.u32 	%r26, [%rd43];
	setp.eq.s32 	%p4, %r26, %r25;
	@%p4 bra 	$L__BB2_2;
	bra.uni 	$L__BB2_9;

}
	// .globl	_Z11processMinsPyPiS_i
.visible .entry _Z11processMinsPyPiS_i(
	.param .u64 .ptr .align 1 _Z11processMinsPyPiS_i_param_0,
	.param .u64 .ptr .align 1 _Z11processMinsPyPiS_i_param_1,
	.param .u64 .ptr .align 1 _Z11processMinsPyPiS_i_param_2,
	.param .u32 _Z11processMinsPyPiS_i_param_3
)
{
	.reg .pred 	%p<4>;
	.reg .b32 	%r<9>;
	.reg .b64 	%rd<14>;

	ld.param.u64 	%rd2, [_Z11processMinsPyPiS_i_param_0];
	ld.param.u64 	%rd3, [_Z11processMinsPyPiS_i_param_1];
	ld.param.u64 	%rd4, [_Z11processMinsPyPiS_i_param_2];
	ld.param.u32 	%r3, [_Z11processMinsPyPiS_i_param_3];
	mov.u32 	%r4, %ctaid.x;
	mov.u32 	%r5, %ntid.x;
	mov.u32 	%r6, %tid.x;
	mad.lo.s32 	%r1, %r4, %r5, %r6;
	setp.ge.s32 	%p1, %r1, %r3;
	@%p1 bra 	$L__BB3_4;
	cvta.to.global.u64 	%rd5, %rd2;
	mul.wide.s32 	%rd6, %r1, 8;
	add.s64 	%rd7, %rd5, %rd6;
	ld.global.u64 	%rd1, [%rd7];
	setp.eq.s64 	%p2, %rd1, -1;
	@%p2 bra 	$L__BB3_4;
	mov.b64 	{%r7, %r2}, %rd1;
	cvta.to.global.u64 	%rd8, %rd3;
	mul.wide.u32 	%rd9, %r7, 4;
	add.s64 	%rd10, %rd8, %rd9;
	atom.relaxed.global.cas.b32 	%r8, [%rd10], 0, 1;
	setp.ne.s32 	%p3, %r8, 0;
	@%p3 bra 	$L__BB3_4;
	cvt.u64.u32 	%rd11, %r2;
	cvta.to.global.u64 	%rd12, %rd4;
	atom.global.add.u64 	%rd13, [%rd12], %rd11;
$L__BB3_4:
	ret;

}
	// .globl	_Z16updateComponentsP9GraphEdgePyPiS2_Pbi
.visible .entry _Z16updateComponentsP9GraphEdgePyPiS2_Pbi(
	.param .u64 .ptr .align 1 _Z16updateComponentsP9GraphEdgePyPiS2_Pbi_param_0,
	.param .u64 .ptr .align 1 _Z16updateComponentsP9GraphEdgePyPiS2_Pbi_param_1,
	.param .u64 .ptr .align 1 _Z16updateComponentsP9GraphEdgePyPiS2_Pbi_param_2,
	.param .u64 .ptr .align 1 _Z16updateComponentsP9GraphEdgePyPiS2_Pbi_param_3,
	.param .u64 .ptr .align 1 _Z16updateComponentsP9GraphEdgePyPiS2_Pbi_param_4,
	.param .u32 _Z16updateComponentsP9GraphEdgePyPiS2_Pbi_param_5
)
{
	.reg .pred 	%p<19>;
	.reg .b16 	%rs<2>;
	.reg .b32 	%r<63>;
	.reg .b64 	%rd<86>;

	ld.param.u64 	%rd29, [_Z16updateComponentsP9GraphEdgePyPiS2_Pbi_param_0];
	ld.param.u64 	%rd30, [_Z16updateComponentsP9GraphEdgePyPiS2_Pbi_param_1];
	ld.param.u64 	%rd33, [_Z16updateComponentsP9GraphEdgePyPiS2_Pbi_param_2];
	ld.param.u64 	%rd31, [_Z16updateComponentsP9GraphEdgePyPiS2_Pbi_param_3];
	ld.param.u64 	%rd32, [_Z16updateComponentsP9GraphEdgePyPiS2_Pbi_param_4];
	ld.param.u32 	%r33, [_Z16updateComponentsP9GraphEdgePyPiS2_Pbi_param_5];
	cvta.to.global.u64 	%rd1, %rd33;
	mov.u32 	%r34, %ctaid.x;
	mov.u32 	%r35, %ntid.x;
	mov.u32 	%r36, %tid.x;
	mad.lo.s32 	%r1, %r34, %r35, %r36;
	setp.ge.s32 	%p1, %r1, %r33;
	@%p1 bra 	$L__BB4_9;
	mul.wide.s32 	%rd34, %r1, 4;
	add.s64 	%rd35, %rd1, %rd34;
	ld.global.u32 	%r37, [%rd35];
	setp.ne.s32 	%p2, %r37, %r1;
	@%p2 bra 	$L__BB4_9;
	cvta.to.global.u64 	%rd36, %rd30;
	mul.wide.s32 	%rd37, %r1, 8;
	add.s64 	%rd38, %rd36, %rd37;
	ld.global.u64 	%rd2, [%rd38];
	setp.eq.s64 	%p3, %rd2, -1;
	@%p3 bra 	$L__BB4_9;
	cvt.u32.u64 	%r38, %rd2;
	cvta.to.global.u64 	%rd39, %rd29;
	mul.wide.u32 	%rd40, %r38, 12;
	add.s64 	%rd41, %rd39, %rd40;
	ld.global.u32 	%r50, [%rd41];
	ld.global.u32 	%r55, [%rd41+4];
	cvt.s64.s32 	%rd79, %r55;
	cvt.s64.s32 	%rd77, %r50;
	mul.wide.s32 	%rd42, %r50, 4;
	add.s64 	%rd78, %rd1, %rd42;
	ld.global.u32 	%r51, [%rd78];
	setp.eq.s32 	%p4, %r51, %r50;
	@%p4 bra 	$L__BB4_4;
	bra.uni 	$L__BB4_10;
$L__BB4_4:
	shl.b64 	%rd48, %rd79, 2;
	add.s64 	%rd80, %rd1, %rd48;
	ld.global.u32 	%r53, [%rd80];
	setp.eq.s32 	%p7, %r53, %r55;
	@%p7 bra 	$L__BB4_8;
$L__BB4_5:
	shl.b64 	%rd49, %rd79, 2;
	add.s64 	%rd50, %rd1, %rd49;
	mul.wide.s32 	%rd51, %r53, 4;
	add.s64 	%rd52, %rd1, %rd51;
	ld.global.u32 	%r55, [%rd52];
	atom.relaxed.global.cas.b32 	%r40, [%rd50], %r53, %r55;
	setp.eq.s32 	%p8, %r40, %r53;
	@%p8 bra 	$L__BB4_7;
	ld.global.u32 	%r55, [%rd80];
$L__BB4_7:
	membar.cta;
	cvt.s64.s32 	%rd79, %r55;
	mul.wide.s32 	%rd53, %r55, 4;
	add.s64 	%rd80, %rd1, %rd53;
	ld.global.u32 	%r53, [%rd80];
	setp.ne.s32 	%p9, %r53, %r55;
	@%p9 bra 	$L__BB4_5;
$L__BB4_8:
	setp.eq.s32 	%p10, %r50, %r55;
	@%p10 bra 	$L__BB4_9;
	bra.uni 	$L__BB4_13;
$L__BB4_9:
	ret;
$L__BB4_10:
	shl.b64 	%rd43, %rd77, 2;
	add.s64 	%rd44, %rd1, %rd43;
	mul.wide.s32 	%rd45, %r51, 4;
	add.s64 	%rd46, %rd1, %rd45;
	ld.global.u32 	%r50, [%rd46];
	atom.relaxed.global.cas.b32 	%r39, [%rd44], %r51, %r50;
	setp.eq.s32 	%p5, %r39, %r51;
	@%p5 bra 	$L__BB4_12;
	ld.global.u32 	%r50, [%rd78];
$L__BB4_12:
	membar.cta;
	cvt.s64.s32 	%rd77, %r50;
	mul.wide.s32 	%rd47, %r50, 4;
	add.s64 	%rd78, %rd1, %rd47;
	ld.global.u32 	%r51, [%rd78];
	setp.eq.s32 	%p6, %r51, %r50;
	@%p6 bra 	$L__BB4_4;
	bra.uni 	$L__BB4_10;
$L__BB4_13:
	cvt.s64.s32 	%rd81, %r50;
	mul.wide.s32 	%rd54, %r50, 4;
	add.s64 	%rd83, %rd1, %rd54;
	ld.global.u32 	%r58, [%rd83];
	setp.eq.s32 	%p11, %r58, %r50;
	cvt.s64.s32 	%rd84, %r55;
	mul.wide.s32 	%rd55, %r55, 4;
	add.s64 	%rd85, %rd1, %rd55;
	mov.u32 	%r60, %r55;
	@%p11 bra 	$L__BB4_14;
	bra.uni 	$L__BB4_21;
$L__BB4_14:
	setp.eq.s32 	%p14, %r60, %r55;
	@%p14 bra 	$L__BB4_18;
$L__BB4_15:
	shl.b64 	%rd61, %rd84, 2;
	add.s64 	%rd62, %rd1, %rd61;
	mul.wide.s32 	%rd63, %r60, 4;
	add.s64 	%rd64, %rd1, %rd63;
	ld.global.u32 	%r55, [%rd64];
	atom.relaxed.global.cas.b32 	%r42, [%rd62], %r60, %r55;
	setp.eq.s32 	%p15, %r42, %r60;
	@%p15 bra 	$L__BB4_17;
	ld.global.u32 	%r55, [%rd85];
$L__BB4_17:
	membar.cta;
	cvt.s64.s32 	%rd84, %r55;
	mul.wide.s32 	%rd65, %r55, 4;
	add.s64 	%rd85, %rd1, %rd65;
	ld.global.u32 	%r60, [%rd85];
	setp.ne.s32 	%p16, %r60, %r55;
	@%p16 bra 	$L__BB4_15;
$L__BB4_18:
	setp.eq.s32 	%p17, %r50, %r55;
	@%p17 bra 	$L__BB4_20;
	cvta.to.global.u64 	%rd66, %rd31;
	shl.b64 	%rd67, %rd81, 2;
	add.s64 	%rd68, %rd66, %rd67;
	ld.global.u32 	%r43, [%rd68];
	shl.b64 	%rd69, %rd84, 2;
	add.s64 	%rd70, %rd66, %rd69;
	ld.global.u32 	%r44, [%rd70];
	setp.lt.s32 	%p18, %r43, %r44;
	selp.b32 	%r45, %r55, %r50, %p18;
	selp.b32 	%r46, %r50, %r55, %p18;
	mul.wide.s32 	%rd71, %r46, 4;
	add.s64 	%rd72, %rd1, %rd71;
	atom.global.exch.b32 	%r47, [%rd72], %r45;
	mul.wide.s32 	%rd73, %r45, 4;
	add.s64 	%rd74, %rd66, %rd73;
	add.s64 	%rd75, %rd66, %rd71;
	ld.global.u32 	%r48, [%rd75];
	atom.global.add.u32 	%r49, [%rd74], %r48;
$L__BB4_20:
	cvta.to.global.u64 	%rd76, %rd32;
	mov.b16 	%rs1, 1;
	st.global.u8 	[%rd76], %rs1;
	bra.uni 	$L__BB4_9;
$L__BB4_21:
	shl.b64 	%rd56, %rd81, 2;
	add.s64 	%rd57, %rd1, %rd56;
	mul.wide.s32 	%rd58, %r58, 4;
	add.s64 	%rd59, %rd1, %rd58;
	ld.global.u32 	%r50, [%rd59];
	atom.relaxed.global.cas.b32 	%r41, [%rd57], %r58, %r50;
	setp.eq.s32 	%p12, %r41, %r58;
	@%p12 bra 	$L__BB4_23;
	ld.global.u32 	%r50, [%rd83];
$L__BB4_23:
	membar.cta;
	cvt.s64.s32 	%rd81, %r50;
	mul.wide.s32 	%rd60, %r50, 4;
	add.s64 	%rd83, %rd1, %rd60;
	ld.global.u32 	%r58, [%rd83];
	setp.ne.s32 	%p13, %r58, %r50;
	@%p13 bra 	$L__BB4_21;
	ld.global.u32 	%r60, [%rd85];
	bra.uni 	$L__BB4_14;

}
	// .globl	_Z15countComponentsPiS_i
.visible .entry _Z15countComponentsPiS_i(
	.param .u64 .ptr .align 1 _Z15countComponentsPiS_i_param_0,
	.param .u64 .ptr .align 1 _Z15countComponentsPiS_i_param_1,
	.param .u32 _Z15countComponentsPiS_i_param_2
)
{
	.reg .pred 	%p<3>;
	.reg .b32 	%r<8>;
	.reg .b64 	%rd<7>;

	ld.param.u64 	%rd1, [_Z15countComponentsPiS_i_param_0];
	ld.param.u64 	%rd2, [_Z15countComponentsPiS_i_param_1];
	ld.param.u32 	%r2, [_Z15countComponentsPiS_i_param_2];
	mov.u32 	%r3, %ctaid.x;
	mov.u32 	%r4, %ntid.x;
	mov.u32 	%r5, %tid.x;
	mad.lo.s32 	%r1, %r3, %r4, %r5;
	setp.ge.s32 	%p1, %r1, %r2;
	@%p1 bra 	$L__BB5_3;
	cvta.to.global.u64 	%rd3, %rd1;
	mul.wide.s32 	%rd4, %r1, 4;
	add.s64 	%rd5, %rd3, %rd4;
	ld.global.u32 	%r6, [%rd5];
	setp.ne.s32 	%p2, %r6, %r1;
	@%p2 bra 	$L__BB5_3;
	cvta.to.global.u64 	%rd6, %rd2;
	atom.global.add.u32 	%r7, [%rd6], 1;
$L__BB5_3:
	ret;

}
	// .globl	_Z13computeModuloPy
.visible .entry _Z13computeModuloPy(
	.param .u64 .ptr .align 1 _Z13computeModuloPy_param_0
)
{
	.reg .b64 	%rd<8>;

	ld.param.u64 	%rd1, [_Z13computeModuloPy_param_0];
	cvta.to.global.u64 	%rd2, %rd1;
	ld.global.u64 	%rd3, [%rd2];
	mul.hi.u64 	%rd4, %rd3, -8543223828751151131;
	shr.u64 	%rd5, %rd4, 29;
	mul.lo.s64 	%rd6, %rd5, 1000000007;
	sub.s64 	%rd7, %rd3, %rd6;
	st.global.u64 	[%rd2], %rd7;
	ret;

}


// ===== COMPILED SASS (sm_100) =====

	.target	sm_100

	.elftype	@"ET_EXEC"


//--------------------- .note.nv.tkinfo           --------------------------
	.section	.note.nv.tkinfo,"",@"SHT_NOTE"
	.sectionflags	@"SHF_NOTE_NV_TKINFO"
	.tkinfo
        /*0018*/ 	.word	0x00000002
        /*0030*/ 	.string	""
        /*0030*/ 	.string	"ptxas"
        /*0030*/ 	.string	"Cuda compilation tools, release 13.0, V13.0.88"
        /*0030*/ 	.string	"Build cuda_13.0.r13.0/compiler.36424714_0"
        /*0030*/ 	.string	"-arch sm_100 -m 64 "



//--------------------- .note.nv.cuinfo           --------------------------
	.section	.note.nv.cuinfo,"",@"SHT_NOTE"
	.sectionflags	@"SHF_NOTE_NV_CUINFO"
        /*0018*/ 	.short	0x0002
        /*001a*/ 	.short	0x0064
        /*001c*/ 	.short	0x0082
	.zero		2


//--------------------- .nv.info                  --------------------------
	.section	.nv.info,"",@"SHT_CUDA_INFO"
	.align	4


	//----- nvinfo : EIATTR_REGCOUNT
	.align		4
        /*0000*/ 	.byte	0x04, 0x2f
        /*0002*/ 	.short	(.L_1 - .L_0)
	.align		4
.L_0:
        /*0004*/ 	.word	index@(_Z13modifyWeightsP9GraphEdgePii)
        /*0008*/ 	.word	0x00000008


	//----- nvinfo : EIATTR_FRAME_SIZE
	.align		4
.L_1:
        /*000c*/ 	.byte	0x04, 0x11
        /*000e*/ 	.short	(.L_3 - .L_2)
	.align		4
.L_2:
        /*0010*/ 	.word	index@(_Z13modifyWeightsP9GraphEdgePii)
        /*0014*/ 	.word	0x00000000


	//----- nvinfo : EIATTR_REGCOUNT
	.align		4
.L_3:
        /*0018*/ 	.byte	0x04, 0x2f
        /*001a*/ 	.short	(.L_5 - .L_4)
	.align		4
.L_4:
        /*001c*/ 	.word	index@(_Z9resetMinsPyi)
        /*0020*/ 	.word	0x0000000a


	//----- nvinfo : EIATTR_FRAME_SIZE
	.align		4
.L_5:
        /*0024*/ 	.byte	0x04, 0x11
        /*0026*/ 	.short	(.L_7 - .L_6)
	.align		4
.L_6:
        /*0028*/ 	.word	index@(_Z9resetMinsPyi)
        /*002c*/ 	.word	0x00000000


	//----- nvinfo : EIATTR_REGCOUNT
	.align		4
.L_7:
        /*0030*/ 	.byte	0x04, 0x2f
        /*0032*/ 	.short	(.L_9 - .L_8)
	.align		4
.L_8:
        /*0034*/ 	.word	index@(_Z8findMinsP9GraphEdgePyPii)
        /*0038*/ 	.word	0x00000016


	//----- nvinfo : EIATTR_FRAME_SIZE
	.align		4
.L_9:
        /*003c*/ 	.byte	0x04, 0x11
        /*003e*/ 	.short	(.L_11 - .L_10)
	.align		4
.L_10:
        /*0040*/ 	.word	index@(_Z8findMinsP9GraphEdgePyPii)
        /*0044*/ 	.word	0x00000000


	//----- nvinfo : EIATTR_REGCOUNT
	.align		4
.L_11:
        /*0048*/ 	.byte	0x04, 0x2f
        /*004a*/ 	.short	(.L_13 - .L_12)
	.align		4
.L_12:
        /*004c*/ 	.word	index@(_Z11processMinsPyPiS_i)
        /*0050*/ 	.word	0x0000000a


	//----- nvinfo : EIATTR_FRAME_SIZE
	.align		4
.L_13:
        /*0054*/ 	.byte	0x04, 0x11
        /*0056*/ 	.short	(.L_15 - .L_14)
	.align		4
.L_14:
        /*0058*/ 	.word	index@(_Z11processMinsPyPiS_i)
        /*005c*/ 	.word	0x00000000


	//----- nvinfo : EIATTR_REGCOUNT
	.align		4
.L_15:
        /*0060*/ 	.byte	0x04, 0x2f
        /*0062*/ 	.short	(.L_17 - .L_16)
	.align		4
.L_16:
        /*0064*/ 	.word	index@(_Z16updateComponentsP9GraphEdgePyPiS2_Pbi)
        /*0068*/ 	.word	0x00000016


	//----- nvinfo : EIATTR_FRAME_SIZE
	.align		4
.L_17:
        /*006c*/ 	.byte	0x04, 0x11
        /*006e*/ 	.short	(.L_19 - .L_18)
	.align		4
.L_18:
        /*0070*/ 	.word	index@(_Z16updateComponentsP9GraphEdgePyPiS2_Pbi)
        /*0074*/ 	.word	0x00000000


	//----- nvinfo : EIATTR_REGCOUNT
	.align		4
.L_19:
        /*0078*/ 	.byte	0x04, 0x2f
        /*007a*/ 	.short	(.L_21 - .L_20)
	.align		4
.L_20:
        /*007c*/ 	.word	index@(_Z15countComponentsPiS_i)
        /*0080*/ 	.word	0x00000008


	//----- nvinfo : EIATTR_FRAME_SIZE
	.align		4
.L_21:
        /*0084*/ 	.byte	0x04, 0x11
        /*0086*/ 	.short	(.L_23 - .L_22)
	.align		4
.L_22:
        /*0088*/ 	.word	index@(_Z15countComponentsPiS_i)
        /*008c*/ 	.word	0x00000000


	//----- nvinfo : EIATTR_REGCOUNT
	.align		4
.L_23:
        /*0090*/ 	.byte	0x04, 0x2f
        /*0092*/ 	.short	(.L_25 - .L_24)
	.align		4
.L_24:
        /*0094*/ 	.word	index@(_Z13computeModuloPy)
        /*0098*/ 	.word	0x0000000e


	//----- nvinfo : EIATTR_FRAME_SIZE
	.align		4
.L_25:
        /*009c*/ 	.byte	0x04, 0x11
        /*009e*/ 	.short	(.L_27 - .L_26)
	.align		4
.L_26:
        /*00a0*/ 	.word	index@(_Z13computeModuloPy)
        /*00a4*/ 	.word	0x00000000


	//----- nvinfo : EIATTR_MIN_STACK_SIZE
	.align		4
.L_27:
        /*00a8*/ 	.byte	0x04, 0x12
        /*00aa*/ 	.short	(.L_29 - .L_28)
	.align		4
.L_28:
        /*00ac*/ 	.word	index@(_Z13computeModuloPy)
        /*00b0*/ 	.word	0x00000000


	//----- nvinfo : EIATTR_MIN_STACK_SIZE
	.align		4
.L_29:
        /*00b4*/ 	.byte	0x04, 0x12
        /*00b6*/ 	.short	(.L_31 - .L_30)
	.align		4
.L_30:
        /*00b8*/ 	.word	index@(_Z15countComponentsPiS_i)
        /*00bc*/ 	.word	0x00000000


	//----- nvinfo : EIATTR_MIN_STACK_SIZE
	.align		4
.L_31:
        /*00c0*/ 	.byte	0x04, 0x12
        /*00c2*/ 	.short	(.L_33 - .L_32)
	.align		4
.L_32:
        /*00c4*/ 	.word	index@(_Z16updateComponentsP9GraphEdgePyPiS2_Pbi)
        /*00c8*/ 	.word	0x00000000


	//----- nvinfo : EIATTR_MIN_STACK_SIZE
	.align		4
.L_33:
        /*00cc*/ 	.byte	0x04, 0x12
        /*00ce*/ 	.short	(.L_35 - .L_34)
	.align		4
.L_34:
        /*00d0*/ 	.word	index@(_Z11processMinsPyPiS_i)
        /*00d4*/ 	.word	0x00000000


	//----- nvinfo : EIATTR_MIN_STACK_SIZE
	.align		4
.L_35:
        /*00d8*/ 	.byte	0x04, 0x12
        /*00da*/ 	.short	(.L_37 - .L_36)
	.align		4
.L_36:
        /*00dc*/ 	.word	index@(_Z8findMinsP9GraphEdgePyPii)
        /*00e0*/ 	.word	0x00000000


	//----- nvinfo : EIATTR_MIN_STACK_SIZE
	.align		4
.L_37:
        /*00e4*/ 	.byte	0x04, 0x12
        /*00e6*/ 	.short	(.L_39 - .L_38)
	.align		4
.L_38:
        /*00e8*/ 	.word	index@(_Z9resetMinsPyi)
        /*00ec*/ 	.word	0x00000000


	//----- nvinfo : EIATTR_MIN_STACK_SIZE
	.align		4
.L_39:
        /*00f0*/ 	.byte	0x04, 0x12
        /*00f2*/ 	.short	(.L_41 - .L_40)
	.align		4
.L_40:
        /*00f4*/ 	.word	index@(_Z13modifyWeightsP9GraphEdgePii)
        /*00f8*/ 	.word	0x00000000
.L_41:


//--------------------- .nv.compat                --------------------------
	.section	.nv.compat,"",@"SHT_CUDA_COMPAT_INFO"
	.align	4
        /*0000*/ 	.byte	0x02, 0x09, 0x00, 0x00, 0x02, 0x02, 0x01, 0x00, 0x02, 0x05, 0x05, 0x00, 0x03, 0x07, 0x01, 0x01
        /*0010*/ 	.byte	0x02, 0x03, 0x00, 0x00, 0x02, 0x06, 0x01, 0x00, 0x04, 0x0b, 0x08, 0x00, 0x09, 0x00, 0x00, 0x00
        /*0020*/ 	.byte	0x00, 0x00, 0x00, 0x00


//--------------------- .nv.info._Z13computeModuloPy --------------------------
	.section	.nv.info._Z13computeModuloPy,"",@"SHT_CUDA_INFO"
	.sectionflags	@""
	.align	4


	//----- nvinfo : EIATTR_CUDA_API_VERSION
	.align		4
        /*0000*/ 	.byte	0x04, 0x37
        /*0002*/ 	.short	(.L_43 - .L_42)
.L_42:
        /*0004*/ 	.word	0x00000082


	//----- nvinfo : EIATTR_KPARAM_INFO
	.align		4
.L_43:
        /*0008*/ 	.byte	0x04, 0x17
        /*000a*/ 	.short	(.L_45 - .L_44)
.L_44:
        /*000c*/ 	.word	0x00000000
        /*0010*/ 	.short	0x0000
        /*0012*/ 	.short	0x0000
        /*0014*/ 	.byte	0x00, 0xf5, 0x21, 0x00


	//----- nvinfo : EIATTR_SPARSE_MMA_MASK
	.align		4
.L_45:
        /*0018*/ 	.byte	0x03, 0x50
        /*001a*/ 	.short	0x0000


	//----- nvinfo : EIATTR_MAXREG_COUNT
	.align		4
        /*001c*/ 	.byte	0x03, 0x1b
        /*001e*/ 	.short	0x00ff


	//----- nvinfo : EIATTR_MERCURY_ISA_VERSION
	.align		4
        /*0020*/ 	.byte	0x03, 0x5f
        /*0022*/ 	.short	0x0101


	//----- nvinfo : EIATTR_VRC_CTA_INIT_COUNT
	.align		4
        /*0024*/ 	.byte	0x02, 0x4a
	.zero		1
	.zero		1


	//----- nvinfo : EIATTR_EXIT_INSTR_OFFSETS
	.align		4
        /*0028*/ 	.byte	0x04, 0x1c
        /*002a*/ 	.short	(.L_47 - .L_46)


	//   ....[0]....
.L_46:
        /*002c*/ 	.word	0x00000110


	//----- nvinfo : EIATTR_CBANK_PARAM_SIZE
	.align		4
.L_47:
        /*0030*/ 	.byte	0x03, 0x19
        /*0032*/ 	.short	0x0008


	//----- nvinfo : EIATTR_PARAM_CBANK
	.align		4
        /*0034*/ 	.byte	0x04, 0x0a
        /*0036*/ 	.short	(.L_49 - .L_48)
	.align		4
.L_48:
        /*0038*/ 	.word	index@(.nv.constant0._Z13computeModuloPy)
        /*003c*/ 	.short	0x0380
        /*003e*/ 	.short	0x0008


	//----- nvinfo : EIATTR_SW_WAR
	.align		4
.L_49:
        /*0040*/ 	.byte	0x04, 0x36
        /*0042*/ 	.short	(.L_51 - .L_50)
.L_50:
        /*0044*/ 	.word	0x00000008
.L_51:


//--------------------- .nv.info._Z15countComponentsPiS_i --------------------------
	.section	.nv.info._Z15countComponentsPiS_i,"",@"SHT_CUDA_INFO"
	.sectionflags	@""
	.align	4


	//----- nvinfo : EIATTR_CUDA_API_VERSION
	.align		4
        /*0000*/ 	.byte	0x04, 0x37
        /*0002*/ 	.short	(.L_53 - .L_52)
.L_52:
        /*0004*/ 	.word	0x00000082


	//----- nvinfo : EIATTR_KPARAM_INFO
	.align		4
.L_53:
        /*0008*/ 	.byte	0x04, 0x17
        /*000a*/ 	.short	(.L_55 - .L_54)
.L_54:
        /*000c*/ 	.word	0x00000000
        /*0010*/ 	.short	0x0002
        /*0012*/ 	.short	0x0010
        /*0014*/ 	.byte	0x00, 0xf0, 0x11, 0x00


	//----- nvinfo : EIATTR_KPARAM_INFO
	.align		4
.L_55:
        /*0018*/ 	.byte	0x04, 0x17
        /*001a*/ 	.short	(.L_57 - .L_56)
.L_56:
        /*001c*/ 	.word	0x00000000
        /*0020*/ 	.short	0x0001
        /*0022*/ 	.short	0x0008
        /*0024*/ 	.byte	0x00, 0xf5, 0x21, 0x00


	//----- nvinfo : EIATTR_KPARAM_INFO
	.align		4
.L_57:
        /*0028*/ 	.byte	0x04, 0x17
        /*002a*/ 	.short	(.L_59 - .L_58)
.L_58:
        /*002c*/ 	.word	0x00000000
        /*0030*/ 	.short	0x0000
        /*0032*/ 	.short	0x0000
        /*0034*/ 	.byte	0x00, 0xf5, 0x21, 0x00


	//----- nvinfo : EIATTR_SPARSE_MMA_MASK
	.align		4
.L_59:
        /*0038*/ 	.byte	0x03, 0x50
        /*003a*/ 	.short	0x0000


	//----- nvinfo : EIATTR_MAXREG_COUNT
	.align		4
        /*003c*/ 	.byte	0x03, 0x1b
        /*003e*/ 	.short	0x00ff


	//----- nvinfo : EIATTR_MERCURY_ISA_VERSION
	.align		4
        /*0040*/ 	.byte	0x03, 0x5f
        /*0042*/ 	.short	0x0101


	//----- nvinfo : EIATTR_INT_WARP_WIDE_INSTR_OFFSETS
	.align		4
        /*0044*/ 	.byte	0x04, 0x31
        /*0046*/ 	.short	(.L_61 - .L_60)


	//   ....[0]....
.L_60:
        /*0048*/ 	.word	0x00000100


	//----- nvinfo : EIATTR_VRC_CTA_INIT_COUNT
	.align		4
.L_61:
        /*004c*/ 	.byte	0x02, 0x4a
	.zero		1
	.zero		1


	//----- nvinfo : EIATTR_EXIT_INSTR_OFFSETS
	.align		4
        /*0050*/ 	.byte	0x04, 0x1c
        /*0052*/ 	.short	(.L_63 - .L_62)


	//   ....[0]....
.L_62:
        /*0054*/ 	.word	0x00000070


	//   ....[1]....
        /*0058*/ 	.word	0x000000d0


	//   ....[2]....
        /*005c*/ 	.word	0x00000150


	//----- nvinfo : EIATTR_CBANK_PARAM_SIZE
	.align		4
.L_63:
        /*0060*/ 	.byte	0x03, 0x19
        /*0062*/ 	.short	0x0014


	//----- nvinfo : EIATTR_PARAM_CBANK
	.align		4
        /*0064*/ 	.byte	0x04, 0x0a
        /*0066*/ 	.short	(.L_65 - .L_64)
	.align		4
.L_64:
        /*0068*/ 	.word	index@(.nv.constant0._Z15countComponentsPiS_i)
        /*006c*/ 	.short	0x0380
        /*006e*/ 	.short	0x0014


	//----- nvinfo : EIATTR_SW_WAR
	.align		4
.L_65:
        /*0070*/ 	.byte	0x04, 0x36
        /*0072*/ 	.short	(.L_67 - .L_66)
.L_66:
        /*0074*/ 	.word	0x00000008
.L_67:


//--------------------- .nv.info._Z16updateComponentsP9GraphEdgePyPiS2_Pbi --------------------------
	.section	.nv.info._Z16updateComponentsP9GraphEdgePyPiS2_Pbi,"",@"SHT_CUDA_INFO"
	.sectionflags	@""
	.align	4


	//----- nvinfo : EIATTR_CUDA_API_VERSION
	.align		4
        /*0000*/ 	.byte	0x04, 0x37
        /*0002*/ 	.short	(.L_69 - .L_68)
.L_68:
        /*0004*/ 	.word	0x00000082


	//----- nvinfo : EIATTR_KPARAM_INFO
	.align		4
.L_69:
        /*0008*/ 	.byte	0x04, 0x17
        /*000a*/ 	.short	(.L_71 - .L_70)
.L_70:
        /*000c*/ 	.word	0x00000000
        /*0010*/ 	.short	0x0005
        /*0012*/ 	.short	0x0028
        /*0014*/ 	.byte	0x00, 0xf0, 0x11, 0x00


	//----- nvinfo : EIATTR_KPARAM_INFO
	.align		4
.L_71:
        /*0018*/ 	.byte	0x04, 0x17
        /*001a*/ 	.short	(.L_73 - .L_72)
.L_72:
        /*001c*/ 	.word	0x00000000
        /*0020*/ 	.short	0x0004
        /*0022*/ 	.short	0x0020
        /*0024*/ 	.byte	0x00, 0xf5, 0x21, 0x00


	//----- nvinfo : EIATTR_KPARAM_INFO
	.align		4
.L_73:
        /*0028*/ 	.byte	0x04, 0x17
        /*002a*/ 	.short	(.L_75 - .L_74)
.L_74:
        /*002c*/ 	.word	0x00000000
        /*0030*/ 	.short	0x0003
        /*0032*/ 	.short	0x0018
        /*0034*/ 	.byte	0x00, 0xf5, 0x21, 0x00


	//----- nvinfo : EIATTR_KPARAM_INFO
	.align		4
.L_75:
        /*0038*/ 	.byte	0x04, 0x17
        /*003a*/ 	.short	(.L_77 - .L_76)
.L_76:
        /*003c*/ 	.word	0x00000000
        /*0040*/ 	.short	0x0002
        /*0042*/ 	.short	0x0010
        /*0044*/ 	.byte	0x00, 0xf5, 0x21, 0x00


	//----- nvinfo : EIATTR_KPARAM_INFO
	.align		4
.L_77:
        /*0048*/ 	.byte	0x04, 0x17
        /*004a*/ 	.short	(.L_79 - .L_78)
.L_78:
        /*004c*/ 	.word	0x00000000
        /*0050*/ 	.short	0x0001
        /*0052*/ 	.short	0x0008
        /*0054*/ 	.byte	0x00, 0xf5, 0x21, 0x00


	//----- nvinfo : EIATTR_KPARAM_INFO
	.align		4
.L_79:
        /*0058*/ 	.byte	0x04, 0x17
        /*005a*/ 	.short	(.L_81 - .L_80)
.L_80:
        /*005c*/ 	.word	0x00000000
        /*0060*/ 	.short	0x0000
        /*0062*/ 	.short	0x0000
        /*0064*/ 	.byte	0x00, 0xf5, 0x21, 0x00


	//----- nvinfo : EIATTR_SPARSE_MMA_MASK
	.align		4
.L_81:
        /*0068*/ 	.byte	0x03, 0x50
        /*006a*/ 	.short	0x0000


	//----- nvinfo : EIATTR_MAXREG_COUNT
	.align		4
        /*006c*/ 	.byte	0x03, 0x1b
        /*006e*/ 	.short	0x00ff


	//----- nvinfo : EIATTR_MERCURY_ISA_VERSION
	.align		4
        /*0070*/ 	.byte	0x03, 0x5f
        /*0072*/ 	.short	0x0101


	//----- nvinfo : EIATTR_VRC_CTA_INIT_COUNT
	.align		4
        /*0074*/ 	.byte	0x02, 0x4a
	.zero		1
	.zero		1


	//----- nvinfo : EIATTR_EXIT_INSTR_OFFSETS
	.align		4
        /*0078*/ 	.byte	0x04, 0x1c
        /*007a*/ 	.short	(.L_83 - .L_82)


	//   ....[0]....
.L_82:
        /*007c*/ 	.word	0x00000070


	//   ....[1]....
        /*0080*/ 	.word	0x000000f0


	//   ....[2]....
        /*0084*/ 	.word	0x00000150


	//   ....[3]....
        /*0088*/ 	.word	0x000005d0


	//   ....[4]....
        /*008c*/ 	.word	0x00000b40


	//----- nvinfo : EIATTR_CRS_STACK_SIZE
	.align		4
.L_83:
        /*0090*/ 	.byte	0x04, 0x1e
        /*0092*/ 	.short	(.L_85 - .L_84)
.L_84:
        /*0094*/ 	.word	0x00000000


	//----- nvinfo : EIATTR_CBANK_PARAM_SIZE
	.align		4
.L_85:
        /*0098*/ 	.byte	0x03, 0x19
        /*009a*/ 	.short	0x002c


	//----- nvinfo : EIATTR_PARAM_CBANK
	.align		4
        /*009c*/ 	.byte	0x04, 0x0a
        /*009e*/ 	.short	(.L_87 - .L_86)
	.align		4
.L_86:
        /*00a0*/ 	.word	index@(.nv.constant0._Z16updateComponentsP9GraphEdgePyPiS2_Pbi)
        /*00a4*/ 	.short	0x0380
        /*00a6*/ 	.short	0x002c


	//----- nvinfo : EIATTR_SW_WAR
	.align		4
.L_87:
        /*00a8*/ 	.byte	0x04, 0x36
        /*00aa*/ 	.short	(.L_89 - .L_88)
.L_88:
        /*00ac*/ 	.word	0x00000008
.L_89:


//--------------------- .nv.info._Z11processMinsPyPiS_i --------------------------
	.section	.nv.info._Z11processMinsPyPiS_i,"",@"SHT_CUDA_INFO"
	.sectionflags	@""
	.align	4


	//----- nvinfo : EIATTR_CUDA_API_VERSION
	.align		4
        /*0000*/ 	.byte	0x04, 0x37
        /*0002*/ 	.short	(.L_91 - .L_90)
.L_90:
        /*0004*/ 	.word	0x00000082


	//----- nvinfo : EIATTR_KPARAM_INFO
	.align		4
.L_91:
        /*0008*/ 	.byte	0x04, 0x17
        /*000a*/ 	.short	(.L_93 - .L_92)
.L_92:
        /*000c*/ 	.word	0x00000000
        /*0010*/ 	.short	0x0003
        /*0012*/ 	.short	0x0018
        /*0014*/ 	.byte	0x00, 0xf0, 0x11, 0x00


	//----- nvinfo : EIATTR_KPARAM_INFO
	.align		4
.L_93:
        /*0018*/ 	.byte	0x04, 0x17
        /*001a*/ 	.short	(.L_95 - .L_94)
.L_94:
        /*001c*/ 	.word	0x00000000
        /*0020*/ 	.short	0x0002
        /*0022*/ 	.short	0x0010
        /*0024*/ 	.byte	0x00, 0xf5, 0x21, 0x00


	//----- nvinfo : EIATTR_KPARAM_INFO
	.align		4
.L_95:
        /*0028*/ 	.byte	0x04, 0x17
        /*002a*/ 	.short	(.L_97 - .L_96)
.L_96:
        /*002c*/ 	.word	0x00000000
        /*0030*/ 	.short	0x0001
        /*0032*/ 	.short	0x0008
        /*0034*/ 	.byte	0x00, 0xf5, 0x21, 0x00


	//----- nvinfo : EIATTR_KPARAM_INFO
	.align		4
.L_97:
        /*0038*/ 	.byte	0x04, 0x17
        /*003a*/ 	.short	(.L_99 - .L_98)
.L_98:
        /*003c*/ 	.word	0x00000000
        /*0040*/ 	.short	0x0000
        /*0042*/ 	.short	0x0000
        /*0044*/ 	.byte	0x00, 0xf5, 0x21, 0x00


	//----- nvinfo : EIATTR_SPARSE_MMA_MASK
	.align		4
.L_99:
        /*0048*/ 	.byte	0x03, 0x50
        /*004a*/ 	.short	0x0000


	//----- nvinfo : EIATTR_MAXREG_COUNT
	.align		4
        /*004c*/ 	.byte	0x03, 0x1b
        /*004e*/ 	.short	0x00ff


	//----- nvinfo : EIATTR_MERCURY_ISA_VERSION
	.align		4
        /*0050*/ 	.byte	0x03, 0x5f
        /*0052*/ 	.short	0x0101


	//----- nvinfo : EIATTR_VRC_CTA_INIT_COUNT
	.align		4
        /*0054*/ 	.byte	0x02, 0x4a
	.zero		1
	.zero		1


	//----- nvinfo : EIATTR_EXIT_INSTR_OFFSETS
	.align		4
        /*0058*/ 	.byte	0x04, 0x1c
        /*005a*/ 	.short	(.L_101 - .L_100)


	//   ....[0]....
.L_100:
        /*005c*/ 	.word	0x00000070


	//   ....[1]....
        /*0060*/ 	.word	0x000000e0


	//   ....[2]....
        /*0064*/ 	.word	0x00000150


	//   ....[3]....
        /*0068*/ 	.word	0x000001a0


	//----- nvinfo : EIATTR_CBANK_PARAM_SIZE
	.align		4
.L_101:
        /*006c*/ 	.byte	0x03, 0x19
        /*006e*/ 	.short	0x001c


	//----- nvinfo : EIATTR_PARAM_CBANK
	.align		4
        /*0070*/ 	.byte	0x04, 0x0a
        /*0072*/ 	.short	(.L_103 - .L_102)
	.align		4
.L_102:
        /*0074*/ 	.word	index@(.nv.constant0._Z11processMinsPyPiS_i)
        /*0078*/ 	.short	0x0380
        /*007a*/ 	.short	0x001c


	//----- nvinfo : EIATTR_SW_WAR
	.align		4
.L_103:
        /*007c*/ 	.byte	0x04, 0x36
        /*007e*/ 	.short	(.L_105 - .L_104)
.L_104:
        /*0080*/ 	.word	0x00000008
.L_105:


//--------------------- .nv.info._Z8findMinsP9GraphEdgePyPii --------------------------
	.section	.nv.info._Z8findMinsP9GraphEdgePyPii,"",@"SHT_CUDA_INFO"
	.sectionflags	@""
	.align	4


	//----- nvinfo : EIATTR_CUDA_API_VERSION
	.align		4
        /*0000*/ 	.byte	0x04, 0x37
        /*0002*/ 	.short	(.L_107 - .L_106)
.L_106:
        /*0004*/ 	.word	0x00000082


	//----- nvinfo : EIATTR_KPARAM_INFO
	.align		4
.L_107:
        /*0008*/ 	.byte	0x04, 0x17
        /*000a*/ 	.short	(.L_109 - .L_108)
.L_108:
        /*000c*/ 	.word	0x00000000
        /*0010*/ 	.short	0x0003
        /*0012*/ 	.short	0x0018
        /*0014*/ 	.byte	0x00, 0xf0, 0x11, 0x00


	//----- nvinfo : EIATTR_KPARAM_INFO
	.align		4
.L_109:
        /*0018*/ 	.byte	0x04, 0x17
        /*001a*/ 	.short	(.L_111 - .L_110)
.L_110:
        /*001c*/ 	.word	0x00000000
        /*0020*/ 	.short	0x0002
        /*0022*/ 	.short	0x0010
        /*0024*/ 	.byte	0x00, 0xf5, 0x21, 0x00


	//----- nvinfo : EIATTR_KPARAM_INFO
	.align		4
.L_111:
        /*0028*/ 	.byte	0x04, 0x17
        /*002a*/ 	.short	(.L_113 - .L_112)
.L_112:
        /*002c*/ 	.word	0x00000000
        /*0030*/ 	.short	0x0001
        /*0032*/ 	.short	0x0008
        /*0034*/ 	.byte	0x00, 0xf5, 0x21, 0x00


	//----- nvinfo : EIATTR_KPARAM_INFO
	.align		4
.L_113:
        /*0038*/ 	.byte	0x04, 0x17
        /*003a*/ 	.short	(.L_115 - .L_114)
.L_114:
        /*003c*/ 	.word	0x00000000
        /*0040*/ 	.short	0x0000
        /*0042*/ 	.short	0x0000
        /*0044*/ 	.byte	0x00, 0xf5, 0x21, 0x00


	//----- nvinfo : EIATTR_SPARSE_MMA_MASK
	.align		4
.L_115:
        /*0048*/ 	.byte	0x03, 0x50
        /*004a*/ 	.short	0x0000


	//----- nvinfo : EIATTR_MAXREG_COUNT
	.align		4
        /*004c*/ 	.byte	0x03, 0x1b
        /*004e*/ 	.short	0x00ff


	//----- nvinfo : EIATTR_MERCURY_ISA_VERSION
	.align		4
        /*0050*/ 	.byte	0x03, 0x5f
        /*0052*/ 	.short	0x0101


	//----- nvinfo : EIATTR_VRC_CTA_INIT_COUNT
	.align		4
        /*0054*/ 	.byte	0x02, 0x4a
	.zero		1
	.zero		1


	//----- nvinfo : EIATTR_EXIT_INSTR_OFFSETS
	.align		4
        /*0058*/ 	.byte	0x04, 0x1c
        /*005a*/ 	.short	(.L_117 - .L_116)


	//   ....[0]....
.L_116:
        /*005c*/ 	.word	0x00000070


	//   ....[1]....
        /*0060*/ 	.word	0x000004a0


	//   ....[2]....
        /*0064*/ 	.word	0x00000520


	//----- nvinfo : EIATTR_CRS_STACK_SIZE
	.align		4
.L_117:
        /*0068*/ 	.byte	0x04, 0x1e
        /*006a*/ 	.short	(.L_119 - .L_118)
.L_118:
        /*006c*/ 	.word	0x00000000


	//----- nvinfo : EIATTR_CBANK_PARAM_SIZE
	.align		4
.L_119:
        /*0070*/ 	.byte	0x03, 0x19
        /*0072*/ 	.short	0x001c


	//----- nvinfo : EIATTR_PARAM_CBANK
	.align		4
        /*0074*/ 	.byte	0x04, 0x0a
        /*0076*/ 	.short	(.L_121 - .L_120)
	.align		4
.L_120:
        /*0078*/ 	.word	index@(.nv.constant0._Z8findMinsP9GraphEdgePyPii)
        /*007c*/ 	.short	0x0380
        /*007e*/ 	.short	0x001c


	//----- nvinfo : EIATTR_SW_WAR
	.align		4
.L_121:
        /*0080*/ 	.byte	0x04, 0x36
        /*0082*/ 	.short	(.L_123 - .L_122)
.L_122:
        /*0084*/ 	.word	0x00000008
.L_123:


//--------------------- .nv.info._Z9resetMinsPyi  --------------------------
	.section	.nv.info._Z9resetMinsPyi,"",@"SHT_CUDA_INFO"
	.sectionflags	@""
	.align	4


	//----- nvinfo : EIATTR_CUDA_API_VERSION
	.align		4
        /*0000*/ 	.byte	0x04, 0x37
        /*0002*/ 	.short	(.L_125 - .L_124)
.L_124:
        /*0004*/ 	.word	0x00000082


	//----- nvinfo : EIATTR_KPARAM_INFO
	.align		4
.L_125:
        /*0008*/ 	.byte	0x04, 0x17
        /*000a*/ 	.short	(.L_127 - .L_126)
.L_126:
        /*000c*/ 	.word	0x00000000
        /*0010*/ 	.short	0x0001
        /*0012*/ 	.short	0x0008
        /*0014*/ 	.byte	0x00, 0xf0, 0x11, 0x00


	//----- nvinfo : EIATTR_KPARAM_INFO
	.align		4
.L_127:
        /*0018*/ 	.byte	0x04, 0x17
        /*001a*/ 	.short	(.L_129 - .L_128)
.L_128:
        /*001c*/ 	.word	0x00000000
        /*0020*/ 	.short	0x0000
        /*0022*/ 	.short	0x0000
        /*0024*/ 	.byte	0x00, 0xf5, 0x21, 0x00


	//----- nvinfo : EIATTR_SPARSE_MMA_MASK
	.align		4
.L_129:
        /*0028*/ 	.byte	0x03, 0x50
        /*002a*/ 	.short	0x0000


	//----- nvinfo : EIATTR_MAXREG_COUNT
	.align		4
        /*002c*/ 	.byte	0x03, 0x1b
        /*002e*/ 	.short	0x00ff


	//----- nvinfo : EIATTR_MERCURY_ISA_VERSION
	.align		4
        /*0030*/ 	.byte	0x03, 0x5f
        /*0032*/ 	.short	0x0101


	//----- nvinfo : EIATTR_VRC_CTA_INIT_COUNT
	.align		4
        /*0034*/ 	.byte	0x02, 0x4a
	.zero		1
	.zero		1


	//----- nvinfo : EIATTR_EXIT_INSTR_OFFSETS
	.align		4
        /*0038*/ 	.byte	0x04, 0x1c
        /*003a*/ 	.short	(.L_131 - .L_130)


	//   ....[0]....
.L_130:
        /*003c*/ 	.word	0x00000070


	//   ....[1]....
        /*0040*/ 	.word	0x000000e0


	//----- nvinfo : EIATTR_CBANK_PARAM_SIZE
	.align		4
.L_131:
        /*0044*/ 	.byte	0x03, 0x19
        /*0046*/ 	.short	0x000c


	//----- nvinfo : EIATTR_PARAM_CBANK
	.align		4
        /*0048*/ 	.byte	0x04, 0x0a
        /*004a*/ 	.short	(.L_133 - .L_132)
	.align		4
.L_132:
        /*004c*/ 	.word	index@(.nv.constant0._Z9resetMinsPyi)
        /*0050*/ 	.short	0x0380
        /*0052*/ 	.short	0x000c


	//----- nvinfo : EIATTR_SW_WAR
	.align		4
.L_133:
        /*0054*/ 	.byte	0x04, 0x36
        /*0056*/ 	.short	(.L_135 - .L_134)
.L_134:
        /*0058*/ 	.word	0x00000008
.L_135:


//--------------------- .nv.info._Z13modifyWeightsP9GraphEdgePii --------------------------
	.section	.nv.info._Z13modifyWeightsP9GraphEdgePii,"",@"SHT_CUDA_INFO"
	.sectionflags	@""
	.align	4


	//----- nvinfo : EIATTR_CUDA_API_VERSION
	.align		4
        /*0000*/ 	.byte	0x04, 0x37
        /*0002*/ 	.short	(.L_137 - .L_136)
.L_136:
        /*0004*/ 	.word	0x00000082


	//----- nvinfo : EIATTR_KPARAM_INFO
	.align		4
.L_137:
        /*0008*/ 	.byte	0x04, 0x17
        /*000a*/ 	.short	(.L_139 - .L_138)
.L_138:
        /*000c*/ 	.word	0x00000000
        /*0010*/ 	.short	0x0002
        /*0012*/ 	.short	0x0010
        /*0014*/ 	.byte	0x00, 0xf0, 0x11, 0x00


	//----- nvinfo : EIATTR_KPARAM_INFO
	.align		4
.L_139:
        /*0018*/ 	.byte	0x04, 0x17
        /*001a*/ 	.short	(.L_141 - .L_140)
.L_140:
        /*001c*/ 	.word	0x00000000
        /*0020*/ 	.short	0x0001
        /*0022*/ 	.short	0x0008
        /*0024*/ 	.byte	0x00, 0xf5, 0x21, 0x00


	//----- nvinfo : EIATTR_KPARAM_INFO
	.align		4
.L_141:
        /*0028*/ 	.byte	0x04, 0x17
        /*002a*/ 	.short	(.L_143 - .L_142)
.L_142:
        /*002c*/ 	.word	0x00000000
        /*0030*/ 	.short	0x0000
        /*0032*/ 	.short	0x0000
        /*0034*/ 	.byte	0x00, 0xf5, 0x21, 0x00


	//----- nvinfo : EIATTR_SPARSE_MMA_MASK
	.align		4
.L_143:
        /*0038*/ 	.byte	0x03, 0x50
        /*003a*/ 	.short	0x0000


	//----- nvinfo : EIATTR_MAXREG_COUNT
	.align		4
        /*003c*/ 	.byte	0x03, 0x1b
        /*003e*/ 	.short	0x00ff


	//----- nvinfo : EIATTR_MERCURY_ISA_VERSION
	.align		4
        /*0040*/ 	.byte	0x03, 0x5f
        /*0042*/ 	.short	0x0101


	//----- nvinfo : EIATTR_VRC_CTA_INIT_COUNT
	.align		4
        /*0044*/ 	.byte	0x02, 0x4a
	.zero		1
	.zero		1


	//----- nvinfo : EIATTR_EXIT_INSTR_OFFSETS
	.align		4
        /*0048*/ 	.byte	0x04, 0x1c
        /*004a*/ 	.short	(.L_145 - .L_144)


	//   ....[0]....
.L_144:
        /*004c*/ 	.word	0x00000070


	//   ....[1]....
        /*0050*/ 	.word	0x00000110


	//   ....[2]....
        /*0054*/ 	.word	0x00000170


	//   ....[3]....
        /*0058*/ 	.word	0x000001d0


	//   ....[4]....
        /*005c*/ 	.word	0x00000230


	//----- nvinfo : EIATTR_CRS_STACK_SIZE
	.align		4
.L_145:
        /*0060*/ 	.byte	0x04, 0x1e
        /*0062*/ 	.short	(.L_147 - .L_146)
.L_146:
        /*0064*/ 	.word	0x00000000


	//----- nvinfo : EIATTR_CBANK_PARAM_SIZE
	.align		4
.L_147:
        /*0068*/ 	.byte	0x03, 0x19
        /*006a*/ 	.short	0x0014


	//----- nvinfo : EIATTR_PARAM_CBANK
	.align		4
        /*006c*/ 	.byte	0x04, 0x0a
        /*006e*/ 	.short	(.L_149 - .L_148)
	.align		4
.L_148:
        /*0070*/ 	.word	index@(.nv.constant0._Z13modifyWeightsP9GraphEdgePii)
        /*0074*/ 	.short	0x0380
        /*0076*/ 	.short	0x0014


	//----- nvinfo : EIATTR_SW_WAR
	.align		4
.L_149:
        /*0078*/ 	.byte	0x04, 0x36
        /*007a*/ 	.short	(.L_151 - .L_150)
.L_150:
        /*007c*/ 	.word	0x00000008
.L_151:


//--------------------- .nv.callgraph             --------------------------
	.section	.nv.callgraph,"",@"SHT_CUDA_CALLGRAPH"
	.align	4
	.sectionentsize	8
	.align		4
        /*0000*/ 	.word	0x00000000
	.align		4
        /*0004*/ 	.word	0xffffffff
	.align		4
        /*0008*/ 	.word	0x00000000
	.align		4
        /*000c*/ 	.word	0xfffffffe
	.align		4
        /*0010*/ 	.word	0x00000000
	.align		4
        /*0014*/ 	.word	0xfffffffd
	.align		4
        /*0018*/ 	.word	0x00000000
	.align		4
        /*001c*/ 	.word	0xfffffffc


//--------------------- .text._Z13computeModuloPy --------------------------
	.section	.text._Z13computeModuloPy,"ax",@progbits
	.align	128
        .global         _Z13computeModuloPy
        .type           _Z13computeModuloPy,@function
        .size           _Z13computeModuloPy,(.L_x_42 - _Z13computeModuloPy)
        .other          _Z13computeModuloPy,@"STO_CUDA_ENTRY STV_DEFAULT"
_Z13computeModuloPy:
.text._Z13computeModuloPy:
[----:B------:R-:W-:Y:S08]  /*0000*/  LDC R1, c[0x0][0x37c] ;  /* 0x0000df00ff017b82 */ /* 0x000ff00000000800 */
[----:B------:R-:W0:Y:S01]  /*0010*/  LDC.64 R2, c[0x0][0x380] ;  /* 0x0000e000ff027b82 */ /* 0x000e220000000a00 */
[----:B------:R-:W0:Y:S02]  /*0020*/  LDCU.64 UR4, c[0x0][0x358] ;  /* 0x00006b00ff0477ac */ /* 0x000e240008000a00 */
[----:B0-----:R-:W2:Y:S02]  /*0030*/  LDG.E.64 R4, desc[UR4][R2.64] ;  /* 0x0000000402047981 */ /* 0x001ea4000c1e1b00 */
[----:B--2---:R-:W-:-:S04]  /*0040*/  IMAD.WIDE.U32 R6, R5, 0x12a28fe5, RZ ;  /* 0x12a28fe505067825 */ /* 0x004fc800078e00ff */
[----:B------:R-:W-:-:S04]  /*0050*/  IMAD.WIDE.U32 R8, P0, R4, -0x768fa0cf, R6 ;  /* 0x89705f3104087825 */ /* 0x000fc80007800006 */
[----:B------:R-:W-:Y:S01]  /*0060*/  IMAD.WIDE.U32 R6, R4, 0x12a28fe5, RZ ;  /* 0x12a28fe504067825 */ /* 0x000fe200078e00ff */
[----:B------:R-:W-:Y:S02]  /*0070*/  IADD3.X R11, PT, PT, RZ, RZ, RZ, P0, !PT ;  /* 0x000000ffff0b7210 */ /* 0x000fe400007fe4ff */
[----:B------:R-:W-:Y:S02]  /*0080*/  MOV R10, R9 ;  /* 0x00000009000a7202 */ /* 0x000fe40000000f00 */
[----:B------:R-:W-:-:S05]  /*0090*/  IADD3 RZ, P0, PT, R7, R8, RZ ;  /* 0x0000000807ff7210 */ /* 0x000fca0007f1e0ff */
[----:B------:R-:W-:-:S05]  /*00a0*/  IMAD.WIDE.U32.X R6, R5, -0x768fa0cf, R10, P0 ;  /* 0x89705f3105067825 */ /* 0x000fca00000e040a */
[--C-:B------:R-:W-:Y:S02]  /*00b0*/  SHF.R.U64 R9, R6, 0x1d, R7.reuse ;  /* 0x0000001d06097819 */ /* 0x100fe40000001207 */
[----:B------:R-:W-:-:S03]  /*00c0*/  SHF.R.U32.HI R6, RZ, 0x1d, R7 ;  /* 0x0000001dff067819 */ /* 0x000fc60000011607 */
[----:B------:R-:W-:-:S04]  /*00d0*/  IMAD.WIDE.U32 R4, R9, -0x3b9aca07, R4 ;  /* 0xc46535f909047825 */ /* 0x000fc800078e0004 */
[----:B------:R-:W-:-:S05]  /*00e0*/  IMAD R6, R6, -0x3b9aca07, RZ ;  /* 0xc46535f906067824 */ /* 0x000fca00078e02ff */
[----:B------:R-:W-:-:S05]  /*00f0*/  IADD3 R5, PT, PT, R5, -R9, R6 ;  /* 0x8000000905057210 */ /* 0x000fca0007ffe006 */
[----:B------:R-:W-:Y:S01]  /*0100*/  STG.E.64 desc[UR4][R2.64], R4 ;  /* 0x0000000402007986 */ /* 0x000fe2000c101b04 */
[----:B------:R-:W-:Y:S05]  /*0110*/  EXIT ;  /* 0x000000000000794d */ /* 0x000fea0003800000 */
.L_x_0:
[----:B------:R-:W-:-:S00]  /*0120*/  BRA `(.L_x_0) ;  /* 0xfffffffc00fc7947 */ /* 0x000fc0000383ffff */
[----:B------:R-:W-:-:S00]  /*0130*/  NOP ;  /* 0x0000000000007918 */ /* 0x000fc00000000000 */
        /* <DEDUP_REMOVED lines=12> */
.L_x_42:


//--------------------- .text._Z15countComponentsPiS_i --------------------------
	.section	.text._Z15countComponentsPiS_i,"ax",@progbits
	.align	128
        .global         _Z15countComponentsPiS_i
        .type           _Z15countComponentsPiS_i,@function
        .size           _Z15countComponentsPiS_i,(.L_x_43 - _Z15countComponentsPiS_i)
        .other          _Z15countComponentsPiS_i,@"STO_CUDA_ENTRY STV_DEFAULT"
_Z15countComponentsPiS_i:
.text._Z15countComponentsPiS_i:
[----:B------:R-:W-:Y:S01]  /*0000*/  LDC R1, c[0x0][0x37c] ;  /* 0x0000df00ff017b82 */ /* 0x000fe20000000800 */
[----:B------:R-:W0:Y:S07]  /*0010*/  S2R R0, SR_TID.X ;  /* 0x0000000000007919 */ /* 0x000e2e0000002100 */
[----:B------:R-:W0:Y:S01]  /*0020*/  S2UR UR4, SR_CTAID.X ;  /* 0x00000000000479c3 */ /* 0x000e220000002500 */
[----:B------:R-:W1:Y:S07]  /*0030*/  LDCU UR5, c[0x0][0x390] ;  /* 0x00007200ff0577ac */ /* 0x000e6e0008000800 */
[----:B------:R-:W0:Y:S02]  /*0040*/  LDC R5, c[0x0][0x360] ;  /* 0x0000d800ff057b82 */ /* 0x000e240000000800 */
[----:B0-----:R-:W-:-:S05]  /*0050*/  IMAD R5, R5, UR4, R0 ;  /* 0x0000000405057c24 */ /* 0x001fca000f8e0200 */
[----:B-1----:R-:W-:-:S13]  /*0060*/  ISETP.GE.AND P0, PT, R5, UR5, PT ;  /* 0x0000000505007c0c */ /* 0x002fda000bf06270 */
[----:B------:R-:W-:Y:S05]  /*0070*/  @P0 EXIT ;  /* 0x000000000000094d */ /* 0x000fea0003800000 */
[----:B------:R-:W0:Y:S01]  /*0080*/  LDC.64 R2, c[0x0][0x380] ;  /* 0x0000e000ff027b82 */ /* 0x000e220000000a00 */
[----:B------:R-:W1:Y:S01]  /*0090*/  LDCU.64 UR4, c[0x0][0x358] ;  /* 0x00006b00ff0477ac */ /* 0x000e620008000a00 */
[----:B0-----:R-:W-:-:S06]  /*00a0*/  IMAD.WIDE R2, R5, 0x4, R2 ;  /* 0x0000000405027825 */ /* 0x001fcc00078e0202 */
[----:B-1----:R-:W2:Y:S02]  /*00b0*/  LDG.E R2, desc[UR4][R2.64] ;  /* 0x0000000402027981 */ /* 0x002ea4000c1e1900 */
[----:B--2---:R-:W-:-:S13]  /*00c0*/  ISETP.NE.AND P0, PT, R2, R5, PT ;  /* 0x000000050200720c */ /* 0x004fda0003f05270 */
[----:B------:R-:W-:Y:S05]  /*00d0*/  @P0 EXIT ;  /* 0x000000000000094d */ /* 0x000fea0003800000 */
[----:B------:R-:W0:Y:S01]  /*00e0*/  S2R R0, SR_LANEID ;  /* 0x0000000000007919 */ /* 0x000e220000000000 */
[----:B------:R-:W1:Y:S01]  /*00f0*/  LDC.64 R2, c[0x0][0x388] ;  /* 0x0000e200ff027b82 */ /* 0x000e620000000a00 */
[----:B------:R-:W-:Y:S02]  /*0100*/  VOTEU.ANY UR6, UPT, PT ;  /* 0x0000000000067886 */ /* 0x000fe400038e0100 */
[----:B------:R-:W-:Y:S02]  /*0110*/  UFLO.U32 UR7, UR6 ;  /* 0x00000006000772bd */ /* 0x000fe400080e0000 */
[----:B------:R-:W1:Y:S04]  /*0120*/  POPC R5, UR6 ;  /* 0x0000000600057d09 */ /* 0x000e680008000000 */
[----:B0-----:R-:W-:-:S13]  /*0130*/  ISETP.EQ.U32.AND P0, PT, R0, UR7, PT ;  /* 0x0000000700007c0c */ /* 0x001fda000bf02070 */
[----:B-1----:R-:W-:Y:S01]  /*0140*/  @P0 REDG.E.ADD.STRONG.GPU desc[UR4][R2.64], R5 ;  /* 0x000000050200098e */ /* 0x002fe2000c12e104 */
[----:B------:R-:W-:Y:S05]  /*0150*/  EXIT ;  /* 0x000000000000794d */ /* 0x000fea0003800000 */
.L_x_1:
        /* <DEDUP_REMOVED lines=10> */
.L_x_43:


//--------------------- .text._Z16updateComponentsP9GraphEdgePyPiS2_Pbi --------------------------
	.section	.text._Z16updateComponentsP9GraphEdgePyPiS2_Pbi,"ax",@progbits
	.align	128
        .global         _Z16updateComponentsP9GraphEdgePyPiS2_Pbi
        .type           _Z16updateComponentsP9GraphEdgePyPiS2_Pbi,@function
        .size           _Z16updateComponentsP9GraphEdgePyPiS2_Pbi,(.L_x_44 - _Z16updateComponentsP9GraphEdgePyPiS2_Pbi)
        .other          _Z16updateComponentsP9GraphEdgePyPiS2_Pbi,@"STO_CUDA_ENTRY STV_DEFAULT"
_Z16updateComponentsP9GraphEdgePyPiS2_Pbi:
.text._Z16updateComponentsP9GraphEdgePyPiS2_Pbi:
        /* <DEDUP_REMOVED lines=8> */
[----:B------:R-:W0:Y:S01]  /*0080*/  LDCU.64 UR6, c[0x0][0x390] ;  /* 0x00007200ff0677ac */ /* 0x000e220008000a00 */
[----:B------:R-:W1:Y:S01]  /*0090*/  LDCU.64 UR4, c[0x0][0x358] ;  /* 0x00006b00ff0477ac */ /* 0x000e620008000a00 */
[----:B0-----:R-:W-:Y:S02]  /*00a0*/  IMAD.U32 R2, RZ, RZ, UR6 ;  /* 0x00000006ff027e24 */ /* 0x001fe4000f8e00ff */
[----:B------:R-:W-:Y:S02]  /*00b0*/  IMAD.U32 R3, RZ, RZ, UR7 ;  /* 0x00000007ff037e24 */ /* 0x000fe4000f8e00ff */
[----:B------:R-:W-:-:S06]  /*00c0*/  IMAD.WIDE R4, R7, 0x4, R2 ;  /* 0x0000000407047825 */ /* 0x000fcc00078e0202 */
[----:B-1----:R-:W2:Y:S02]  /*00d0*/  LDG.E R4, desc[UR4][R4.64] ;  /* 0x0000000404047981 */ /* 0x002ea4000c1e1900 */
[----:B--2---:R-:W-:-:S13]  /*00e0*/  ISETP.NE.AND P0, PT, R4, R7, PT ;  /* 0x000000070400720c */ /* 0x004fda0003f05270 */
[----:B------:R-:W-:Y:S05]  /*00f0*/  @P0 EXIT ;  /* 0x000000000000094d */ /* 0x000fea0003800000 */
[----:B------:R-:W0:Y:S02]  /*0100*/  LDC.64 R4, c[0x0][0x388] ;  /* 0x0000e200ff047b82 */ /* 0x000e240000000a00 */
[----:B0-----:R-:W-:-:S06]  /*0110*/  IMAD.WIDE R4, R7, 0x8, R4 ;  /* 0x0000000807047825 */ /* 0x001fcc00078e0204 */
[----:B------:R-:W2:Y:S02]  /*0120*/  LDG.E.64 R4, desc[UR4][R4.64] ;  /* 0x0000000404047981 */ /* 0x000ea4000c1e1b00 */
[----:B--2---:R-:W-:-:S04]  /*0130*/  ISETP.NE.U32.AND P0, PT, R4, -0x1, PT ;  /* 0xffffffff0400780c */ /* 0x004fc80003f05070 */
[----:B------:R-:W-:-:S13]  /*0140*/  ISETP.NE.AND.EX P0, PT, R5, -0x1, PT, P0 ;  /* 0xffffffff0500780c */ /* 0x000fda0003f05300 */
[----:B------:R-:W-:Y:S05]  /*0150*/  @!P0 EXIT ;  /* 0x000000000000894d */ /* 0x000fea0003800000 */
[----:B------:R-:W0:Y:S01]  /*0160*/  LDC.64 R6, c[0x0][0x380] ;  /* 0x0000e000ff067b82 */ /* 0x000e220000000a00 */
[----:B------:R-:W1:Y:S01]  /*0170*/  LDCU.64 UR22, c[0x0][0x390] ;  /* 0x00007200ff1677ac */ /* 0x000e620008000a00 */
[----:B------:R-:W2:Y:S01]  /*0180*/  LDCU.64 UR16, c[0x0][0x390] ;  /* 0x00007200ff1077ac */ /* 0x000ea20008000a00 */
[----:B------:R-:W3:Y:S01]  /*0190*/  LDCU.64 UR20, c[0x0][0x390] ;  /* 0x00007200ff1477ac */ /* 0x000ee20008000a00 */
[----:B------:R-:W4:Y:S01]  /*01a0*/  LDCU.64 UR18, c[0x0][0x390] ;  /* 0x00007200ff1277ac */ /* 0x000f220008000a00 */
[----:B------:R-:W0:Y:S01]  /*01b0*/  LDCU.64 UR6, c[0x0][0x390] ;  /* 0x00007200ff0677ac */ /* 0x000e220008000a00 */
[----:B------:R-:W0:Y:S02]  /*01c0*/  LDCU.64 UR10, c[0x0][0x390] ;  /* 0x00007200ff0a77ac */ /* 0x000e240008000a00 */
[----:B0-----:R-:W-:Y:S01]  /*01d0*/  IMAD.WIDE.U32 R6, R4, 0xc, R6 ;  /* 0x0000000c04067825 */ /* 0x001fe200078e0006 */
[----:B------:R-:W0:Y:S04]  /*01e0*/  LDCU.64 UR12, c[0x0][0x390] ;  /* 0x00007200ff0c77ac */ /* 0x000e280008000a00 */
[----:B------:R-:W5:Y:S01]  /*01f0*/  LDG.E R5, desc[UR4][R6.64] ;  /* 0x0000000406057981 */ /* 0x000f62000c1e1900 */
[----:B------:R-:W0:Y:S03]  /*0200*/  LDCU.64 UR14, c[0x0][0x390] ;  /* 0x00007200ff0e77ac */ /* 0x000e260008000a00 */
[----:B------:R-:W2:Y:S01]  /*0210*/  LDG.E R9, desc[UR4][R6.64+0x4] ;  /* 0x0000040406097981 */ /* 0x000ea2000c1e1900 */
[----:B-----5:R-:W-:-:S05]  /*0220*/  IMAD.WIDE R12, R5, 0x4, R2 ;  /* 0x00000004050c7825 */ /* 0x020fca00078e0202 */
[----:B------:R-:W5:Y:S01]  /*0230*/  LDG.E R4, desc[UR4][R12.64] ;  /* 0x000000040c047981 */ /* 0x000f62000c1e1900 */
[----:B------:R-:W-:Y:S01]  /*0240*/  BSSY B0, `(.L_x_2) ;  /* 0x000001b000007945 */ /* 0x000fe20003800000 */
[----:B------:R-:W-:Y:S01]  /*0250*/  SHF.R.S32.HI R11, RZ, 0x1f, R5 ;  /* 0x0000001fff0b7819 */ /* 0x000fe20000011405 */
[--C-:B--2---:R-:W-:Y:S01]  /*0260*/  IMAD.MOV.U32 R7, RZ, RZ, R9.reuse ;  /* 0x000000ffff077224 */ /* 0x104fe200078e0009 */
[----:B------:R-:W-:Y:S01]  /*0270*/  SHF.R.S32.HI R0, RZ, 0x1f, R9 ;  /* 0x0000001fff007819 */ /* 0x000fe20000011409 */
[----:B------:R-:W-:Y:S01]  /*0280*/  IMAD.MOV.U32 R10, RZ, RZ, R5 ;  /* 0x000000ffff0a7224 */ /* 0x000fe200078e0005 */
[----:B-----5:R-:W-:-:S13]  /*0290*/  ISETP.NE.AND P0, PT, R4, R5, PT ;  /* 0x000000050400720c */ /* 0x020fda0003f05270 */
[----:B01-34-:R-:W-:Y:S05]  /*02a0*/  @!P0 BRA `(.L_x_3) ;  /* 0x0000000000508947 */ /* 0x01bfea0003800000 */
.L_x_6:
[----:B------:R-:W-:Y:S02]  /*02b0*/  IMAD.U32 R2, RZ, RZ, UR16 ;  /* 0x00000010ff027e24 */ /* 0x000fe4000f8e00ff */
[----:B------:R-:W-:Y:S02]  /*02c0*/  IMAD.U32 R3, RZ, RZ, UR17 ;  /* 0x00000011ff037e24 */ /* 0x000fe4000f8e00ff */
[----:B------:R-:W-:-:S05]  /*02d0*/  IMAD.WIDE R14, R4, 0x4, R2 ;  /* 0x00000004040e7825 */ /* 0x000fca00078e0202 */
[----:B------:R-:W2:Y:S01]  /*02e0*/  LDG.E R5, desc[UR4][R14.64] ;  /* 0x000000040e057981 */ /* 0x000ea2000c1e1900 */
[C---:B------:R-:W-:Y:S01]  /*02f0*/  LEA R16, P0, R10.reuse, UR6, 0x2 ;  /* 0x000000060a107c11 */ /* 0x040fe2000f8010ff */
[----:B------:R-:W-:Y:S05]  /*0300*/  YIELD ;  /* 0x0000000000007946 */ /* 0x000fea0003800000 */
[----:B------:R-:W-:-:S06]  /*0310*/  LEA.HI.X R17, R10, UR7, R11, 0x2, P0 ;  /* 0x000000070a117c11 */ /* 0x000fcc00080f140b */
[----:B--2---:R-:W2:Y:S01]  /*0320*/  ATOMG.E.CAS.STRONG.GPU PT, R17, [R16], R4, R5 ;  /* 0x00000004101173a9 */ /* 0x004ea200001ee105 */
[----:B------:R-:W-:Y:S01]  /*0330*/  BSSY.RECONVERGENT B1, `(.L_x_4) ;  /* 0x0000004000017945 */ /* 0x000fe20003800200 */
[----:B--2---:R-:W-:-:S13]  /*0340*/  ISETP.NE.AND P0, PT, R17, R4, PT ;  /* 0x000000041100720c */ /* 0x004fda0003f05270 */
[----:B------:R-:W-:Y:S05]  /*0350*/  @!P0 BRA `(.L_x_5) ;  /* 0x0000000000048947 */ /* 0x000fea0003800000 */
[----:B------:R0:W5:Y:S02]  /*0360*/  LDG.E R5, desc[UR4][R12.64] ;  /* 0x000000040c057981 */ /* 0x000164000c1e1900 */
.L_x_5:
[----:B------:R-:W-:Y:S05]  /*0370*/  BSYNC.RECONVERGENT B1 ;  /* 0x0000000000017941 */ /* 0x000fea0003800200 */
.L_x_4:
[----:B------:R0:W-:Y:S06]  /*0380*/  MEMBAR.SC.CTA ;  /* 0x0000000000007992 */ /* 0x0001ec0000000000 */
[----:B0----5:R-:W-:-:S05]  /*0390*/  IMAD.WIDE R12, R5, 0x4, R2 ;  /* 0x00000004050c7825 */ /* 0x021fca00078e0202 */
[----:B------:R-:W2:Y:S01]  /*03a0*/  LDG.E R4, desc[UR4][R12.64] ;  /* 0x000000040c047981 */ /* 0x000ea2000c1e1900 */
[--C-:B------:R-:W-:Y:S01]  /*03b0*/  SHF.R.S32.HI R11, RZ, 0x1f, R5.reuse ;  /* 0x0000001fff0b7819 */ /* 0x100fe20000011405 */
[----:B------:R-:W-:Y:S01]  /*03c0*/  IMAD.MOV.U32 R10, RZ, RZ, R5 ;  /* 0x000000ffff0a7224 */ /* 0x000fe200078e0005 */
[----:B--2---:R-:W-:-:S13]  /*03d0*/  ISETP.NE.AND P0, PT, R4, R5, PT ;  /* 0x000000050400720c */ /* 0x004fda0003f05270 */
[----:B------:R-:W-:Y:S05]  /*03e0*/  @P0 BRA `(.L_x_6) ;  /* 0xfffffffc00b00947 */ /* 0x000fea000383ffff */
.L_x_3:
[----:B------:R-:W-:Y:S05]  /*03f0*/  BSYNC B0 ;  /* 0x0000000000007941 */ /* 0x000fea0003800000 */
.L_x_2:
[----:B------:R-:W0:Y:S02]  /*0400*/  LDCU.64 UR8, c[0x0][0x390] ;  /* 0x00007200ff0877ac */ /* 0x000e240008000a00 */
[----:B0-----:R-:W-:-:S04]  /*0410*/  LEA R10, P0, R9, UR8, 0x2 ;  /* 0x00000008090a7c11 */ /* 0x001fc8000f8010ff */
[----:B------:R-:W-:-:S05]  /*0420*/  LEA.HI.X R11, R9, UR9, R0, 0x2, P0 ;  /* 0x00000009090b7c11 */ /* 0x000fca00080f1400 */
[----:B------:R-:W2:Y:S01]  /*0430*/  LDG.E R6, desc[UR4][R10.64] ;  /* 0x000000040a067981 */ /* 0x000ea2000c1e1900 */
[----:B------:R-:W-:Y:S01]  /*0440*/  BSSY B0, `(.L_x_7) ;  /* 0x0000017000007945 */ /* 0x000fe20003800000 */
[----:B--2---:R-:W-:-:S13]  /*0450*/  ISETP.NE.AND P0, PT, R6, R7, PT ;  /* 0x000000070600720c */ /* 0x004fda0003f05270 */
[----:B------:R-:W-:Y:S05]  /*0460*/  @!P0 BRA `(.L_x_8) ;  /* 0x0000000000508947 */ /* 0x000fea0003800000 */
.L_x_11:
        /* <DEDUP_REMOVED lines=12> */
.L_x_10:
[----:B------:R-:W-:Y:S05]  /*0530*/  BSYNC.RECONVERGENT B1 ;  /* 0x0000000000017941 */ /* 0x000fea0003800200 */
.L_x_9:
[----:B------:R0:W-:Y:S06]  /*0540*/  MEMBAR.SC.CTA ;  /* 0x0000000000007992 */ /* 0x0001ec0000000000 */
[----:B0----5:R-:W-:-:S05]  /*0550*/  IMAD.WIDE R10, R7, 0x4, R2 ;  /* 0x00000004070a7825 */ /* 0x021fca00078e0202 */
[----:B------:R-:W2:Y:S01]  /*0560*/  LDG.E R6, desc[UR4][R10.64] ;  /* 0x000000040a067981 */ /* 0x000ea2000c1e1900 */
[--C-:B------:R-:W-:Y:S01]  /*0570*/  SHF.R.S32.HI R0, RZ, 0x1f, R7.reuse ;  /* 0x0000001fff007819 */ /* 0x100fe20000011407 */
[----:B------:R-:W-:Y:S01]  /*0580*/  IMAD.MOV.U32 R9, RZ, RZ, R7 ;  /* 0x000000ffff097224 */ /* 0x000fe200078e0007 */
[----:B--2---:R-:W-:-:S13]  /*0590*/  ISETP.NE.AND P0, PT, R6, R7, PT ;  /* 0x000000070600720c */ /* 0x004fda0003f05270 */
[----:B------:R-:W-:Y:S05]  /*05a0*/  @P0 BRA `(.L_x_11) ;  /* 0xfffffffc00b00947 */ /* 0x000fea000383ffff */
.L_x_8:
[----:B------:R-:W-:Y:S05]  /*05b0*/  BSYNC B0 ;  /* 0x0000000000007941 */ /* 0x000fea0003800000 */
.L_x_7:
[----:B------:R-:W-:-:S13]  /*05c0*/  ISETP.NE.AND P0, PT, R5, R7, PT ;  /* 0x000000070500720c */ /* 0x000fda0003f05270 */
[----:B------:R-:W-:Y:S05]  /*05d0*/  @!P0 EXIT ;  /* 0x000000000000894d */ /* 0x000fea0003800000 */
[----:B------:R-:W-:-:S05]  /*05e0*/  IMAD.WIDE R14, R5, 0x4, R2 ;  /* 0x00000004050e7825 */ /* 0x000fca00078e0202 */
[----:B------:R-:W2:Y:S01]  /*05f0*/  LDG.E R0, desc[UR4][R14.64] ;  /* 0x000000040e007981 */ /* 0x000ea2000c1e1900 */
[----:B------:R-:W-:Y:S01]  /*0600*/  BSSY B0, `(.L_x_12) ;  /* 0x0000022000007945 */ /* 0x000fe20003800000 */
[----:B------:R-:W-:Y:S01]  /*0610*/  SHF.R.S32.HI R9, RZ, 0x1f, R5 ;  /* 0x0000001fff097819 */ /* 0x000fe20000011405 */
[----:B------:R-:W-:Y:S01]  /*0620*/  IMAD.WIDE R12, R7, 0x4, R2 ;  /* 0x00000004070c7825 */ /* 0x000fe200078e0202 */
[----:B------:R-:W-:-:S03]  /*0630*/  SHF.R.S32.HI R11, RZ, 0x1f, R7 ;  /* 0x0000001fff0b7819 */ /* 0x000fc60000011407 */
[----:B------:R-:W-:Y:S02]  /*0640*/  IMAD.MOV.U32 R16, RZ, RZ, R7 ;  /* 0x000000ffff107224 */ /* 0x000fe400078e0007 */
[----:B------:R-:W-:Y:S02]  /*0650*/  IMAD.MOV.U32 R8, RZ, RZ, R5 ;  /* 0x000000ffff087224 */ /* 0x000fe400078e0005 */
[----:B------:R-:W-:Y:S01]  /*0660*/  IMAD.MOV.U32 R10, RZ, RZ, R7 ;  /* 0x000000ffff0a7224 */ /* 0x000fe200078e0007 */
[----:B--2---:R-:W-:-:S13]  /*0670*/  ISETP.NE.AND P0, PT, R0, R5, PT ;  /* 0x000000050000720c */ /* 0x004fda0003f05270 */
[----:B------:R-:W-:Y:S05]  /*0680*/  @!P0 BRA `(.L_x_13) ;  /* 0x0000000000648947 */ /* 0x000fea0003800000 */
[----:B------:R-:W-:Y:S01]  /*0690*/  BSSY B1, `(.L_x_14) ;  /* 0x0000017000017945 */ /* 0x000fe20003800000 */
[----:B------:R-:W-:-:S07]  /*06a0*/  IMAD.MOV.U32 R18, RZ, RZ, R0 ;  /* 0x000000ffff127224 */ /* 0x000fce00078e0000 */
.L_x_17:
[----:B------:R-:W-:Y:S02]  /*06b0*/  IMAD.U32 R2, RZ, RZ, UR20 ;  /* 0x00000014ff027e24 */ /* 0x000fe4000f8e00ff */
[----:B------:R-:W-:Y:S02]  /*06c0*/  IMAD.U32 R3, RZ, RZ, UR21 ;  /* 0x00000015ff037e24 */ /* 0x000fe4000f8e00ff */
[----:B------:R-:W-:-:S06]  /*06d0*/  IMAD.WIDE R4, R18, 0x4, R2 ;  /* 0x0000000412047825 */ /* 0x000fcc00078e0202 */
[----:B------:R-:W2:Y:S01]  /*06e0*/  LDG.E R5, desc[UR4][R4.64] ;  /* 0x0000000404057981 */ /* 0x000ea2000c1e1900 */
[C---:B------:R-:W-:Y:S01]  /*06f0*/  LEA R16, P0, R8.reuse, UR12, 0x2 ;  /* 0x0000000c08107c11 */ /* 0x040fe2000f8010ff */
[----:B------:R-:W-:Y:S05]  /*0700*/  YIELD ;  /* 0x0000000000007946 */ /* 0x000fea0003800000 */
[----:B------:R-:W-:Y:S01]  /*0710*/  LEA.HI.X R17, R8, UR13, R9, 0x2, P0 ;  /* 0x0000000d08117c11 */ /* 0x000fe200080f1409 */
[----:B--2---:R-:W-:-:S05]  /*0720*/  IMAD.MOV.U32 R19, RZ, RZ, R5 ;  /* 0x000000ffff137224 */ /* 0x004fca00078e0005 */
[----:B------:R-:W2:Y:S01]  /*0730*/  ATOMG.E.CAS.STRONG.GPU PT, R17, [R16], R18, R19 ;  /* 0x00000012101173a9 */ /* 0x000ea200001ee113 */
[----:B------:R-:W-:Y:S01]  /*0740*/  BSSY.RECONVERGENT B2, `(.L_x_15) ;  /* 0x0000004000027945 */ /* 0x000fe20003800200 */
[----:B--2---:R-:W-:-:S13]  /*0750*/  ISETP.NE.AND P0, PT, R17, R18, PT ;  /* 0x000000121100720c */ /* 0x004fda0003f05270 */
[----:B------:R-:W-:Y:S05]  /*0760*/  @!P0 BRA `(.L_x_16) ;  /* 0x0000000000048947 */ /* 0x000fea0003800000 */
[----:B------:R0:W5:Y:S02]  /*0770*/  LDG.E R5, desc[UR4][R14.64] ;  /* 0x000000040e057981 */ /* 0x000164000c1e1900 */
.L_x_16:
[----:B------:R-:W-:Y:S05]  /*0780*/  BSYNC.RECONVERGENT B2 ;  /* 0x0000000000027941 */ /* 0x000fea0003800200 */
.L_x_15:
[----:B------:R0:W-:Y:S06]  /*0790*/  MEMBAR.SC.CTA ;  /* 0x0000000000007992 */ /* 0x0001ec0000000000 */
[----:B0----5:R-:W-:-:S05]  /*07a0*/  IMAD.WIDE R14, R5, 0x4, R2 ;  /* 0x00000004050e7825 */ /* 0x021fca00078e0202 */
[----:B------:R-:W2:Y:S01]  /*07b0*/  LDG.E R18, desc[UR4][R14.64] ;  /* 0x000000040e127981 */ /* 0x000ea2000c1e1900 */
[--C-:B------:R-:W-:Y:S01]  /*07c0*/  SHF.R.S32.HI R9, RZ, 0x1f, R5.reuse ;  /* 0x0000001fff097819 */ /* 0x100fe20000011405 */
[----:B------:R-:W-:Y:S01]  /*07d0*/  IMAD.MOV.U32 R8, RZ, RZ, R5 ;  /* 0x000000ffff087224 */ /* 0x000fe200078e0005 */
[----:B--2---:R-:W-:-:S13]  /*07e0*/  ISETP.NE.AND P0, PT, R18, R5, PT ;  /* 0x000000051200720c */ /* 0x004fda0003f05270 */
[----:B------:R-:W-:Y:S05]  /*07f0*/  @P0 BRA `(.L_x_17) ;  /* 0xfffffffc00ac0947 */ /* 0x000fea000383ffff */
[----:B------:R-:W-:Y:S05]  /*0800*/  BSYNC B1 ;  /* 0x0000000000017941 */ /* 0x000fea0003800000 */
.L_x_14:
[----:B------:R0:W5:Y:S02]  /*0810*/  LDG.E R16, desc[UR4][R12.64] ;  /* 0x000000040c107981 */ /* 0x000164000c1e1900 */
.L_x_13:
[----:B------:R-:W-:Y:S05]  /*0820*/  BSYNC B0 ;  /* 0x0000000000007941 */ /* 0x000fea0003800000 */
.L_x_12:
[----:B-----5:R-:W-:Y:S01]  /*0830*/  ISETP.NE.AND P0, PT, R16, R7, PT ;  /* 0x000000071000720c */ /* 0x020fe20003f05270 */
[----:B------:R-:W-:-:S12]  /*0840*/  BSSY B0, `(.L_x_18) ;  /* 0x0000017000007945 */ /* 0x000fd80003800000 */
[----:B------:R-:W-:Y:S05]  /*0850*/  @!P0 BRA `(.L_x_19) ;  /* 0x0000000000548947 */ /* 0x000fea0003800000 */
.L_x_22:
        /* <DEDUP_REMOVED lines=13> */
.L_x_21:
[----:B------:R-:W-:Y:S05]  /*0930*/  BSYNC.RECONVERGENT B1 ;  /* 0x0000000000017941 */ /* 0x000fea0003800200 */
.L_x_20:
[----:B------:R0:W-:Y:S06]  /*0940*/  MEMBAR.SC.CTA ;  /* 0x0000000000007992 */ /* 0x0001ec0000000000 */
[----:B01---5:R-:W-:-:S05]  /*0950*/  IMAD.WIDE R12, R7, 0x4, R2 ;  /* 0x00000004070c7825 */ /* 0x023fca00078e0202 */
[----:B------:R-:W2:Y:S01]  /*0960*/  LDG.E R16, desc[UR4][R12.64] ;  /* 0x000000040c107981 */ /* 0x000ea2000c1e1900 */
[--C-:B------:R-:W-:Y:S01]  /*0970*/  SHF.R.S32.HI R11, RZ, 0x1f, R7.reuse ;  /* 0x0000001fff0b7819 */ /* 0x100fe20000011407 */
[----:B------:R-:W-:Y:S01]  /*0980*/  IMAD.MOV.U32 R10, RZ, RZ, R7 ;  /* 0x000000ffff0a7224 */ /* 0x000fe200078e0007 */
[----:B--2---:R-:W-:-:S13]  /*0990*/  ISETP.NE.AND P0, PT, R16, R7, PT ;  /* 0x000000071000720c */ /* 0x004fda0003f05270 */
[----:B------:R-:W-:Y:S05]  /*09a0*/  @P0 BRA `(.L_x_22) ;  /* 0xfffffffc00ac0947 */ /* 0x000fea000383ffff */
.L_x_19:
[----:B------:R-:W-:Y:S05]  /*09b0*/  BSYNC B0 ;  /* 0x0000000000007941 */ /* 0x000fea0003800000 */
.L_x_18:
[----:B0-----:R-:W0:Y:S01]  /*09c0*/  LDC.64 R12, c[0x0][0x3a0] ;  /* 0x0000e800ff0c7b82 */ /* 0x001e220000000a00 */
[----:B------:R-:W-:Y:S01]  /*09d0*/  ISETP.NE.AND P0, PT, R5, R7, PT ;  /* 0x000000070500720c */ /* 0x000fe20003f05270 */
[----:B------:R-:W-:Y:S01]  /*09e0*/  BSSY.RECONVERGENT B0, `(.L_x_23) ;  /* 0x0000014000007945 */ /* 0x000fe20003800200 */
[----:B------:R-:W-:-:S11]  /*09f0*/  IMAD.MOV.U32 R0, RZ, RZ, 0x1 ;  /* 0x00000001ff007424 */ /* 0x000fd600078e00ff */
[----:B------:R-:W-:Y:S05]  /*0a00*/  @!P0 BRA `(.L_x_24) ;  /* 0x0000000000448947 */ /* 0x000fea0003800000 */
[----:B------:R-:W1:Y:S02]  /*0a10*/  LDCU.64 UR8, c[0x0][0x398] ;  /* 0x00007300ff0877ac */ /* 0x000e640008000a00 */
[----:B-1----:R-:W-:Y:S02]  /*0a20*/  LEA R16, P1, R10, UR8, 0x2 ;  /* 0x000000080a107c11 */ /* 0x002fe4000f8210ff */
[----:B------:R-:W-:Y:S02]  /*0a30*/  LEA R14, P0, R8, UR8, 0x2 ;  /* 0x00000008080e7c11 */ /* 0x000fe4000f8010ff */
[----:B------:R-:W-:Y:S02]  /*0a40*/  LEA.HI.X R17, R10, UR9, R11, 0x2, P1 ;  /* 0x000000090a117c11 */ /* 0x000fe400088f140b */
[----:B------:R-:W-:Y:S02]  /*0a50*/  LEA.HI.X R15, R8, UR9, R9, 0x2, P0 ;  /* 0x00000009080f7c11 */ /* 0x000fe400080f1409 */
[----:B------:R-:W1:Y:S02]  /*0a60*/  LDC.64 R8, c[0x0][0x398] ;  /* 0x0000e600ff087b82 */ /* 0x000e640000000a00 */
[----:B------:R-:W2:Y:S04]  /*0a70*/  LDG.E R17, desc[UR4][R16.64] ;  /* 0x0000000410117981 */ /* 0x000ea8000c1e1900 */
[----:B------:R-:W2:Y:S02]  /*0a80*/  LDG.E R14, desc[UR4][R14.64] ;  /* 0x000000040e0e7981 */ /* 0x000ea4000c1e1900 */
[----:B--2---:R-:W-:-:S04]  /*0a90*/  ISETP.GE.AND P0, PT, R14, R17, PT ;  /* 0x000000110e00720c */ /* 0x004fc80003f06270 */
[----:B------:R-:W-:Y:S02]  /*0aa0*/  SEL R19, R5, R7, !P0 ;  /* 0x0000000705137207 */ /* 0x000fe40004000000 */
[----:B------:R-:W-:-:S03]  /*0ab0*/  SEL R11, R7, R5, !P0 ;  /* 0x00000005070b7207 */ /* 0x000fc60004000000 */
[----:B------:R-:W-:-:S04]  /*0ac0*/  IMAD.WIDE R2, R19, 0x4, R2 ;  /* 0x0000000413027825 */ /* 0x000fc800078e0202 */
[--C-:B-1----:R-:W-:Y:S01]  /*0ad0*/  IMAD.WIDE R6, R19, 0x4, R8.reuse ;  /* 0x0000000413067825 */ /* 0x102fe200078e0208 */
[----:B------:R1:W5:Y:S05]  /*0ae0*/  ATOMG.E.EXCH.STRONG.GPU PT, RZ, desc[UR4][R2.64], R11 ;  /* 0x8000000b02ff79a8 */ /* 0x00036a000c1ef104 */
[----:B------:R-:W2:Y:S01]  /*0af0*/  LDG.E R7, desc[UR4][R6.64] ;  /* 0x0000000406077981 */ /* 0x000ea2000c1e1900 */
[----:B------:R-:W-:-:S05]  /*0b00*/  IMAD.WIDE R4, R11, 0x4, R8 ;  /* 0x000000040b047825 */ /* 0x000fca00078e0208 */
[----:B--2---:R1:W5:Y:S02]  /*0b10*/  ATOMG.E.ADD.STRONG.GPU PT, RZ, desc[UR4][R4.64], R7 ;  /* 0x8000000704ff79a8 */ /* 0x00436400081ef104 */
.L_x_24:
[----:B------:R-:W-:Y:S05]  /*0b20*/  BSYNC.RECONVERGENT B0 ;  /* 0x0000000000007941 */ /* 0x000fea0003800200 */
.L_x_23:
[----:B0-----:R-:W-:Y:S01]  /*0b30*/  STG.E.U8 desc[UR4][R12.64], R0 ;  /* 0x000000000c007986 */ /* 0x001fe2000c101104 */
[----:B------:R-:W-:Y:S05]  /*0b40*/  EXIT ;  /* 0x000000000000794d */ /* 0x000fea0003800000 */
.L_x_25:
        /* <DEDUP_REMOVED lines=11> */
.L_x_44:


//--------------------- .text._Z11processMinsPyPiS_i --------------------------
	.section	.text._Z11processMinsPyPiS_i,"ax",@progbits
	.align	128
        .global         _Z11processMinsPyPiS_i
        .type           _Z11processMinsPyPiS_i,@function
        .size           _Z11processMinsPyPiS_i,(.L_x_45 - _Z11processMinsPyPiS_i)
        .other          _Z11processMinsPyPiS_i,@"STO_CUDA_ENTRY STV_DEFAULT"
_Z11processMinsPyPiS_i:
.text._Z11processMinsPyPiS_i:
        /* <DEDUP_REMOVED lines=11> */
[----:B-1----:R-:W2:Y:S02]  /*00b0*/  LDG.E.64 R2, desc[UR4][R2.64] ;  /* 0x0000000402027981 */ /* 0x002ea4000c1e1b00 */
[----:B--2---:R-:W-:-:S04]  /*00c0*/  ISETP.NE.U32.AND P0, PT, R2, -0x1, PT ;  /* 0xffffffff0200780c */ /* 0x004fc80003f05070 */
[----:B------:R-:W-:-:S13]  /*00d0*/  ISETP.NE.AND.EX P0, PT, R3, -0x1, PT, P0 ;  /* 0xffffffff0300780c */ /* 0x000fda0003f05300 */
[----:B------:R-:W-:Y:S05]  /*00e0*/  @!P0 EXIT ;  /* 0x000000000000894d */ /* 0x000fea0003800000 */
[----:B------:R-:W0:Y:S01]  /*00f0*/  LDC.64 R4, c[0x0][0x388] ;  /* 0x0000e200ff047b82 */ /* 0x000e220000000a00 */
[----:B------:R-:W-:Y:S02]  /*0100*/  IMAD.MOV.U32 R7, RZ, RZ, 0x1 ;  /* 0x00000001ff077424 */ /* 0x000fe400078e00ff */
[----:B------:R-:W-:Y:S02]  /*0110*/  IMAD.MOV.U32 R6, RZ, RZ, RZ ;  /* 0x000000ffff067224 */ /* 0x000fe400078e00ff */
[----:B0-----:R-:W-:-:S06]  /*0120*/  IMAD.WIDE.U32 R4, R2, 0x4, R4 ;  /* 0x0000000402047825 */ /* 0x001fcc00078e0004 */
[----:B------:R-:W2:Y:S02]  /*0130*/  ATOMG.E.CAS.STRONG.GPU PT, R4, [R4], R6, R7 ;  /* 0x00000006040473a9 */ /* 0x000ea400001ee107 */
[----:B--2---:R-:W-:-:S13]  /*0140*/  ISETP.NE.AND P0, PT, R4, RZ, PT ;  /* 0x000000ff0400720c */ /* 0x004fda0003f05270 */
[----:B------:R-:W-:Y:S05]  /*0150*/  @P0 EXIT ;  /* 0x000000000000094d */ /* 0x000fea0003800000 */
[----:B------:R-:W0:Y:S01]  /*0160*/  LDC.64 R4, c[0x0][0x390] ;  /* 0x0000e400ff047b82 */ /* 0x000e220000000a00 */
[----:B------:R-:W-:Y:S01]  /*0170*/  MOV R2, R3 ;  /* 0x0000000300027202 */ /* 0x000fe20000000f00 */
[----:B------:R-:W-:-:S05]  /*0180*/  HFMA2 R3, -RZ, RZ, 0, 0 ;  /* 0x00000000ff037431 */ /* 0x000fca00000001ff */
[----:B0-----:R-:W-:Y:S01]  /*0190*/  REDG.E.ADD.64.STRONG.GPU desc[UR4][R4.64], R2 ;  /* 0x000000020400798e */ /* 0x001fe2000c12e504 */
[----:B------:R-:W-:Y:S05]  /*01a0*/  EXIT ;  /* 0x000000000000794d */ /* 0x000fea0003800000 */
.L_x_26:
        /* <DEDUP_REMOVED lines=13> */
.L_x_45:


//--------------------- .text._Z8findMinsP9GraphEdgePyPii --------------------------
	.section	.text._Z8findMinsP9GraphEdgePyPii,"ax",@progbits
	.align	128
        .global         _Z8findMinsP9GraphEdgePyPii
        .type           _Z8findMinsP9GraphEdgePyPii,@function
        .size           _Z8findMinsP9GraphEdgePyPii,(.L_x_46 - _Z8findMinsP9GraphEdgePyPii)
        .other          _Z8findMinsP9GraphEdgePyPii,@"STO_CUDA_ENTRY STV_DEFAULT"
_Z8findMinsP9GraphEdgePyPii:
.text._Z8findMinsP9GraphEdgePyPii:
        /* <DEDUP_REMOVED lines=10> */
[----:B------:R-:W2:Y:S06]  /*00a0*/  LDCU.64 UR6, c[0x0][0x390] ;  /* 0x00007200ff0677ac */ /* 0x000eac0008000a00 */
[----:B------:R-:W3:Y:S01]  /*00b0*/  LDC.64 R14, c[0x0][0x390] ;  /* 0x0000e400ff0e7b82 */ /* 0x000ee20000000a00 */
[----:B------:R-:W4:Y:S01]  /*00c0*/  LDCU.64 UR10, c[0x0][0x390] ;  /* 0x00007200ff0a77ac */ /* 0x000f220008000a00 */
[----:B0-----:R-:W-:-:S05]  /*00d0*/  IMAD.WIDE R12, R2, 0xc, R12 ;  /* 0x0000000c020c7825 */ /* 0x001fca00078e020c */
[----:B-1----:R-:W3:Y:S04]  /*00e0*/  LDG.E R5, desc[UR4][R12.64] ;  /* 0x000000040c057981 */ /* 0x002ee8000c1e1900 */
[----:B------:R-:W2:Y:S04]  /*00f0*/  LDG.E R0, desc[UR4][R12.64+0x4] ;  /* 0x000004040c007981 */ /* 0x000ea8000c1e1900 */
[----:B------:R0:W5:Y:S01]  /*0100*/  LDG.E R3, desc[UR4][R12.64+0x8] ;  /* 0x000008040c037981 */ /* 0x000162000c1e1900 */
[----:B---3--:R-:W-:-:S05]  /*0110*/  IMAD.WIDE R14, R5, 0x4, R14 ;  /* 0x00000004050e7825 */ /* 0x008fca00078e020e */
[----:B------:R-:W3:Y:S01]  /*0120*/  LDG.E R4, desc[UR4][R14.64] ;  /* 0x000000040e047981 */ /* 0x000ee2000c1e1900 */
[----:B------:R-:W-:Y:S01]  /*0130*/  BSSY B0, `(.L_x_27) ;  /* 0x000001a000007945 */ /* 0x000fe20003800000 */
[--C-:B------:R-:W-:Y:S01]  /*0140*/  SHF.R.S32.HI R7, RZ, 0x1f, R5.reuse ;  /* 0x0000001fff077819 */ /* 0x100fe20000011405 */
[--C-:B--2---:R-:W-:Y:S01]  /*0150*/  IMAD.MOV.U32 R11, RZ, RZ, R0.reuse ;  /* 0x000000ffff0b7224 */ /* 0x104fe200078e0000 */
[----:B------:R-:W-:Y:S01]  /*0160*/  SHF.R.S32.HI R9, RZ, 0x1f, R0 ;  /* 0x0000001fff097819 */ /* 0x000fe20000011400 */
[----:B------:R-:W-:Y:S01]  /*0170*/  IMAD.MOV.U32 R6, RZ, RZ, R5 ;  /* 0x000000ffff067224 */ /* 0x000fe200078e0005 */
[----:B---3--:R-:W-:-:S13]  /*0180*/  ISETP.NE.AND P0, PT, R4, R5, PT ;  /* 0x000000050400720c */ /* 0x008fda0003f05270 */
[----:B0---4-:R-:W-:Y:S05]  /*0190*/  @!P0 BRA `(.L_x_28) ;  /* 0x00000000004c8947 */ /* 0x011fea0003800000 */
[----:B------:R-:W0:Y:S02]  /*01a0*/  LDC.64 R18, c[0x0][0x390] ;  /* 0x0000e400ff127b82 */ /* 0x000e240000000a00 */
.L_x_31:
[----:B0-----:R-:W-:-:S05]  /*01b0*/  IMAD.WIDE R12, R4, 0x4, R18 ;  /* 0x00000004040c7825 */ /* 0x001fca00078e0212 */
        /* <DEDUP_REMOVED lines=9> */
.L_x_30:
[----:B------:R-:W-:Y:S05]  /*0250*/  BSYNC.RECONVERGENT B1 ;  /* 0x0000000000017941 */ /* 0x000fea0003800200 */
.L_x_29:
[----:B------:R0:W-:Y:S06]  /*0260*/  MEMBAR.SC.CTA ;  /* 0x0000000000007992 */ /* 0x0001ec0000000000 */
[----:B0----5:R-:W-:-:S05]  /*0270*/  IMAD.WIDE R14, R5, 0x4, R18 ;  /* 0x00000004050e7825 */ /* 0x021fca00078e0212 */
[----:B------:R-:W2:Y:S01]  /*0280*/  LDG.E R4, desc[UR4][R14.64] ;  /* 0x000000040e047981 */ /* 0x000ea2000c1e1900 */
[--C-:B------:R-:W-:Y:S01]  /*0290*/  SHF.R.S32.HI R7, RZ, 0x1f, R5.reuse ;  /* 0x0000001fff077819 */ /* 0x100fe20000011405 */
[----:B------:R-:W-:Y:S01]  /*02a0*/  IMAD.MOV.U32 R6, RZ, RZ, R5 ;  /* 0x000000ffff067224 */ /* 0x000fe200078e0005 */
[----:B--2---:R-:W-:-:S13]  /*02b0*/  ISETP.NE.AND P0, PT, R4, R5, PT ;  /* 0x000000050400720c */ /* 0x004fda0003f05270 */
[----:B------:R-:W-:Y:S05]  /*02c0*/  @P0 BRA `(.L_x_31) ;  /* 0xfffffffc00b80947 */ /* 0x000fea000383ffff */
.L_x_28:
[----:B------:R-:W-:Y:S05]  /*02d0*/  BSYNC B0 ;  /* 0x0000000000007941 */ /* 0x000fea0003800000 */
.L_x_27:
[----:B------:R-:W0:Y:S02]  /*02e0*/  LDCU.64 UR8, c[0x0][0x390] ;  /* 0x00007200ff0877ac */ /* 0x000e240008000a00 */
[----:B0-----:R-:W-:-:S04]  /*02f0*/  LEA R12, P0, R0, UR8, 0x2 ;  /* 0x00000008000c7c11 */ /* 0x001fc8000f8010ff */
[----:B------:R-:W-:-:S05]  /*0300*/  LEA.HI.X R13, R0, UR9, R9, 0x2, P0 ;  /* 0x00000009000d7c11 */ /* 0x000fca00080f1409 */
[----:B------:R-:W2:Y:S01]  /*0310*/  LDG.E R10, desc[UR4][R12.64] ;  /* 0x000000040c0a7981 */ /* 0x000ea2000c1e1900 */
[----:B------:R-:W-:Y:S01]  /*0320*/  BSSY B0, `(.L_x_32) ;  /* 0x0000016000007945 */ /* 0x000fe20003800000 */
[----:B--2---:R-:W-:-:S13]  /*0330*/  ISETP.NE.AND P0, PT, R10, R11, PT ;  /* 0x0000000b0a00720c */ /* 0x004fda0003f05270 */
[----:B------:R-:W-:Y:S05]  /*0340*/  @!P0 BRA `(.L_x_33) ;  /* 0x00000000004c8947 */ /* 0x000fea0003800000 */
[----:B------:R-:W0:Y:S02]  /*0350*/  LDC.64 R16, c[0x0][0x390] ;  /* 0x0000e400ff107b82 */ /* 0x000e240000000a00 */
.L_x_36:
        /* <DEDUP_REMOVED lines=10> */
.L_x_35:
[----:B------:R-:W-:Y:S05]  /*0400*/  BSYNC.RECONVERGENT B1 ;  /* 0x0000000000017941 */ /* 0x000fea0003800200 */
.L_x_34:
[----:B------:R0:W-:Y:S06]  /*0410*/  MEMBAR.SC.CTA ;  /* 0x0000000000007992 */ /* 0x0001ec0000000000 */
[----:B0----5:R-:W-:-:S05]  /*0420*/  IMAD.WIDE R12, R11, 0x4, R16 ;  /* 0x000000040b0c7825 */ /* 0x021fca00078e0210 */
[----:B------:R-:W2:Y:S01]  /*0430*/  LDG.E R10, desc[UR4][R12.64] ;  /* 0x000000040c0a7981 */ /* 0x000ea2000c1e1900 */
[--C-:B------:R-:W-:Y:S01]  /*0440*/  SHF.R.S32.HI R9, RZ, 0x1f, R11.reuse ;  /* 0x0000001fff097819 */ /* 0x100fe2000001140b */
[----:B------:R-:W-:Y:S01]  /*0450*/  IMAD.MOV.U32 R0, RZ, RZ, R11 ;  /* 0x000000ffff007224 */ /* 0x000fe200078e000b */
[----:B--2---:R-:W-:-:S13]  /*0460*/  ISETP.NE.AND P0, PT, R10, R11, PT ;  /* 0x0000000b0a00720c */ /* 0x004fda0003f05270 */
[----:B------:R-:W-:Y:S05]  /*0470*/  @P0 BRA `(.L_x_36) ;  /* 0xfffffffc00b80947 */ /* 0x000fea000383ffff */
.L_x_33:
[----:B------:R-:W-:Y:S05]  /*0480*/  BSYNC B0 ;  /* 0x0000000000007941 */ /* 0x000fea0003800000 */
.L_x_32:
[----:B------:R-:W-:-:S13]  /*0490*/  ISETP.NE.AND P0, PT, R5, R11, PT ;  /* 0x0000000b0500720c */ /* 0x000fda0003f05270 */
[----:B------:R-:W-:Y:S05]  /*04a0*/  @!P0 EXIT ;  /* 0x000000000000894d */ /* 0x000fea0003800000 */
[----:B------:R-:W0:Y:S02]  /*04b0*/  LDCU.64 UR8, c[0x0][0x388] ;  /* 0x00007100ff0877ac */ /* 0x000e240008000a00 */
[----:B0-----:R-:W-:Y:S02]  /*04c0*/  LEA R4, P0, R6, UR8, 0x3 ;  /* 0x0000000806047c11 */ /* 0x001fe4000f8018ff */
[----:B------:R-:W-:Y:S02]  /*04d0*/  LEA R8, P1, R0, UR8, 0x3 ;  /* 0x0000000800087c11 */ /* 0x000fe4000f8218ff */
[----:B------:R-:W-:Y:S02]  /*04e0*/  LEA.HI.X R5, R6, UR9, R7, 0x3, P0 ;  /* 0x0000000906057c11 */ /* 0x000fe400080f1c07 */
[----:B------:R-:W-:-:S03]  /*04f0*/  LEA.HI.X R9, R0, UR9, R9, 0x3, P1 ;  /* 0x0000000900097c11 */ /* 0x000fc600088f1c09 */
[----:B-----5:R-:W-:Y:S04]  /*0500*/  ATOMG.E.MIN.64.STRONG.GPU PT, RZ, desc[UR4][R4.64], R2 ;  /* 0x8000000204ff79a8 */ /* 0x020fe800089ef504 */
[----:B------:R-:W-:Y:S01]  /*0510*/  ATOMG.E.MIN.64.STRONG.GPU PT, RZ, desc[UR4][R8.64], R2 ;  /* 0x8000000208ff79a8 */ /* 0x000fe200089ef504 */
[----:B------:R-:W-:Y:S05]  /*0520*/  EXIT ;  /* 0x000000000000794d */ /* 0x000fea0003800000 */
.L_x_37:
        /* <DEDUP_REMOVED lines=13> */
.L_x_46:


//--------------------- .text._Z9resetMinsPyi     --------------------------
	.section	.text._Z9resetMinsPyi,"ax",@progbits
	.align	128
        .global         _Z9resetMinsPyi
        .type           _Z9resetMinsPyi,@function
        .size           _Z9resetMinsPyi,(.L_x_47 - _Z9resetMinsPyi)
        .other          _Z9resetMinsPyi,@"STO_CUDA_ENTRY STV_DEFAULT"
_Z9resetMinsPyi:
.text._Z9resetMinsPyi:
        /* <DEDUP_REMOVED lines=10> */
[----:B------:R-:W-:Y:S02]  /*00a0*/  MOV R4, 0xffffffff ;  /* 0xffffffff00047802 */ /* 0x000fe40000000f00 */
[----:B------:R-:W-:Y:S01]  /*00b0*/  MOV R5, 0xffffffff ;  /* 0xffffffff00057802 */ /* 0x000fe20000000f00 */
[----:B0-----:R-:W-:-:S05]  /*00c0*/  IMAD.WIDE R2, R7, 0x8, R2 ;  /* 0x0000000807027825 */ /* 0x001fca00078e0202 */
[----:B-1----:R-:W-:Y:S01]  /*00d0*/  STG.E.64 desc[UR4][R2.64], R4 ;  /* 0x0000000402007986 */ /* 0x002fe2000c101b04 */
[----:B------:R-:W-:Y:S05]  /*00e0*/  EXIT ;  /* 0x000000000000794d */ /* 0x000fea0003800000 */
.L_x_38:
        /* <DEDUP_REMOVED lines=9> */
.L_x_47:


//--------------------- .text._Z13modifyWeightsP9GraphEdgePii --------------------------
	.section	.text._Z13modifyWeightsP9GraphEdgePii,"ax",@progbits
	.align	128
        .global         _Z13modifyWeightsP9GraphEdgePii
        .type           _Z13modifyWeightsP9GraphEdgePii,@function
        .size           _Z13modifyWeightsP9GraphEdgePii,(.L_x_48 - _Z13modifyWeightsP9GraphEdgePii)
        .other          _Z13modifyWeightsP9GraphEdgePii,@"STO_CUDA_ENTRY STV_DEFAULT"
_Z13modifyWeightsP9GraphEdgePii:
.text._Z13modifyWeightsP9GraphEdgePii:
        /* <DEDUP_REMOVED lines=12> */
[----:B--2---:R-:W-:-:S13]  /*00c0*/  ISETP.NE.AND P0, PT, R2, 0x3, PT ;  /* 0x000000030200780c */ /* 0x004fda0003f05270 */
[----:B------:R-:W-:Y:S05]  /*00d0*/  @!P0 BRA `(.L_x_39) ;  /* 0x0000000000408947 */ /* 0x000fea0003800000 */
[----:B------:R-:W-:-:S13]  /*00e0*/  ISETP.NE.AND P0, PT, R2, 0x2, PT ;  /* 0x000000020200780c */ /* 0x000fda0003f05270 */
[----:B------:R-:W-:Y:S05]  /*00f0*/  @!P0 BRA `(.L_x_40) ;  /* 0x0000000000208947 */ /* 0x000fea0003800000 */
[----:B------:R-:W-:-:S13]  /*0100*/  ISETP.NE.AND P0, PT, R2, 0x1, PT ;  /* 0x000000010200780c */ /* 0x000fda0003f05270 */
[----:B------:R-:W-:Y:S05]  /*0110*/  @P0 EXIT ;  /* 0x000000000000094d */ /* 0x000fea0003800000 */
[----:B------:R-:W0:Y:S02]  /*0120*/  LDC.64 R2, c[0x0][0x380] ;  /* 0x0000e000ff027b82 */ /* 0x000e240000000a00 */
[----:B0-----:R-:W-:-:S05]  /*0130*/  IMAD.WIDE R2, R5, 0xc, R2 ;  /* 0x0000000c05027825 */ /* 0x001fca00078e0202 */
[----:B------:R-:W2:Y:S02]  /*0140*/  LDG.E R0, desc[UR4][R2.64+0x8] ;  /* 0x0000080402007981 */ /* 0x000ea4000c1e1900 */
[----:B--2---:R-:W-:-:S05]  /*0150*/  SHF.L.U32 R5, R0, 0x1, RZ ;  /* 0x0000000100057819 */ /* 0x004fca00000006ff */
[----:B------:R-:W-:Y:S01]  /*0160*/  STG.E desc[UR4][R2.64+0x8], R5 ;  /* 0x0000080502007986 */ /* 0x000fe2000c101904 */
[----:B------:R-:W-:Y:S05]  /*0170*/  EXIT ;  /* 0x000000000000794d */ /* 0x000fea0003800000 */
.L_x_40:
[----:B------:R-:W0:Y:S02]  /*0180*/  LDC.64 R2, c[0x0][0x380] ;  /* 0x0000e000ff027b82 */ /* 0x000e240000000a00 */
[----:B0-----:R-:W-:-:S05]  /*0190*/  IMAD.WIDE R2, R5, 0xc, R2 ;  /* 0x0000000c05027825 */ /* 0x001fca00078e0202 */
[----:B------:R-:W2:Y:S02]  /*01a0*/  LDG.E R5, desc[UR4][R2.64+0x8] ;  /* 0x0000080402057981 */ /* 0x000ea4000c1e1900 */
[----:B--2---:R-:W-:-:S05]  /*01b0*/  IMAD R5, R5, 0x5, RZ ;  /* 0x0000000505057824 */ /* 0x004fca00078e02ff */
[----:B------:R-:W-:Y:S01]  /*01c0*/  STG.E desc[UR4][R2.64+0x8], R5 ;  /* 0x0000080502007986 */ /* 0x000fe2000c101904 */
[----:B------:R-:W-:Y:S05]  /*01d0*/  EXIT ;  /* 0x000000000000794d */ /* 0x000fea0003800000 */
.L_x_39:
[----:B------:R-:W0:Y:S02]  /*01e0*/  LDC.64 R2, c[0x0][0x380] ;  /* 0x0000e000ff027b82 */ /* 0x000e240000000a00 */
[----:B0-----:R-:W-:-:S05]  /*01f0*/  IMAD.WIDE R2, R5, 0xc, R2 ;  /* 0x0000000c05027825 */ /* 0x001fca00078e0202 */
[----:B------:R-:W2:Y:S02]  /*0200*/  LDG.E R5, desc[UR4][R2.64+0x8] ;  /* 0x0000080402057981 */ /* 0x000ea4000c1e1900 */
[----:B--2---:R-:W-:-:S05]  /*0210*/  IMAD R5, R5, 0x3, RZ ;  /* 0x0000000305057824 */ /* 0x004fca00078e02ff */
[----:B------:R-:W-:Y:S01]  /*0220*/  STG.E desc[UR4][R2.64+0x8], R5 ;  /* 0x0000080502007986 */ /* 0x000fe2000c101904 */
[----:B------:R-:W-:Y:S05]  /*0230*/  EXIT ;  /* 0x000000000000794d */ /* 0x000fea0003800000 */
.L_x_41:
        /* <DEDUP_REMOVED lines=12> */
.L_x_48:


//--------------------- .nv.shared.reserved.0     --------------------------
	.section	.nv.shared.reserved.0,"aw",@nobits
	.weak		__nv_reservedSMEM_offset_0_alias
	.size		__nv_reservedSMEM_offset_0_alias, 0, 64
	.other		__nv_reservedSMEM_offset_0_alias,@"STO_CUDA_RESERVED_SHARED STV_DEFAULT"
__nv_reservedSMEM_offset_0_alias:
	.zero		0
	.zero		64


//--------------------- .nv.constant0._Z13computeModuloPy --------------------------
	.section	.nv.constant0._Z13computeModuloPy,"a",@progbits
	.sectionflags	@""
	.align	4
.nv.constant0._Z13computeModuloPy:
	.zero		904


//--------------------- .nv.constant0._Z15countComponentsPiS_i --------------------------
	.section	.nv.constant0._Z15countComponentsPiS_i,"a",@progbits
	.sectionflags	@""
	.align	4
.nv.constant0._Z15countComponentsPiS_i:
	.zero		916


//--------------------- .nv.constant0._Z16updateComponentsP9GraphEdgePyPiS2_Pbi --------------------------
	.section	.nv.constant0._Z16updateComponentsP9GraphEdgePyPiS2_Pbi,"a",@progbits
	.sectionflags	@""
	.align	4
.nv.constant0._Z16updateComponentsP9GraphEdgePyPiS2_Pbi:
	.zero		940


//--------------------- .nv.constant0._Z11processMinsPyPiS_i --------------------------
	.section	.nv.constant0._Z11processMinsPyPiS_i,"a",@progbits
	.sectionflags	@""
	.align	4
.nv.constant0._Z11processMinsPyPiS_i:
	.zero		924


//--------------------- .nv.constant0._Z8findMinsP9GraphEdgePyPii --------------------------
	.section	.nv.constant0._Z8findMinsP9GraphEdgePyPii,"a",@progbits
	.sectionflags	@""
	.align	4
.nv.constant0._Z8findMinsP9GraphEdgePyPii:
	.zero		924


//--------------------- .nv.constant0._Z9resetMinsPyi --------------------------
	.section	.nv.constant0._Z9resetMinsPyi,"a",@progbits
	.sectionflags	@""
	.align	4
.nv.constant0._Z9resetMinsPyi:
	.zero		908


//--------------------- .nv.constant0._Z13modifyWeightsP9GraphEdgePii --------------------------
	.section	.nv.constant0._Z13modifyWeightsP9GraphEdgePii,"a",@progbits
	.sectionflags	@""
	.align	4
.nv.constant0._Z13modifyWeightsP9GraphEdgePii:
	.zero		916


//--------------------- SYMBOLS --------------------------

	.type		.nv.reservedSmem.offset0,@object
	.size		.nv.reservedSmem.offset0,0x4
